	.target	sm_80

	.elftype	@"ET_EXEC"


//--------------------- .note.nv.tkinfo           --------------------------
	.section	.note.nv.tkinfo,"",@"SHT_NOTE"
	.sectionflags	@"SHF_NOTE_NV_TKINFO"
	.tkinfo
        /*0018*/ 	.word	0x00000002
        /*0030*/ 	.string	""
        /*0030*/ 	.string	"ptxas"
        /*0030*/ 	.string	"Cuda compilation tools, release 13.0, V13.0.88"
        /*0030*/ 	.string	"Build cuda_13.0.r13.0/compiler.36424714_0"
        /*0030*/ 	.string	"-v  -suppress-debug-info  -lineinfo  -arch sm_80 "



//--------------------- .note.nv.cuinfo           --------------------------
	.section	.note.nv.cuinfo,"",@"SHT_NOTE"
	.sectionflags	@"SHF_NOTE_NV_CUINFO"
        /*0018*/ 	.short	0x0002
        /*001a*/ 	.short	0x0050
        /*001c*/ 	.short	0x0082
	.zero		2


//--------------------- .nv.info                  --------------------------
	.section	.nv.info,"",@"SHT_CUDA_INFO"
	.align	4


	//----- nvinfo : EIATTR_REGCOUNT
	.align		4
        /*0000*/ 	.byte	0x04, 0x2f
        /*0002*/ 	.short	(.L_2 - .L_1)
	.align		4
.L_1:
        /*0004*/ 	.word	index@(attn_fwd)
        /*0008*/ 	.word	0x000000ff


	//----- nvinfo : EIATTR_FRAME_SIZE
	.align		4
.L_2:
        /*000c*/ 	.byte	0x04, 0x11
        /*000e*/ 	.short	(.L_4 - .L_3)
	.align		4
.L_3:
        /*0010*/ 	.word	index@(attn_fwd)
        /*0014*/ 	.word	0x000002f8


	//----- nvinfo : EIATTR_MIN_STACK_SIZE
	.align		4
.L_4:
        /*0018*/ 	.byte	0x04, 0x12
        /*001a*/ 	.short	(.L_6 - .L_5)
	.align		4
.L_5:
        /*001c*/ 	.word	index@(attn_fwd)
        /*0020*/ 	.word	0x000002f8
.L_6:


//--------------------- .nv.info.attn_fwd         --------------------------
	.section	.nv.info.attn_fwd,"",@"SHT_CUDA_INFO"
	.sectionflags	@""
	.align	4


	//----- nvinfo : EIATTR_CUDA_API_VERSION
	.align		4
        /*0000*/ 	.byte	0x04, 0x37
        /*0002*/ 	.short	(.L_8 - .L_7)
.L_7:
        /*0004*/ 	.word	0x00000082


	//----- nvinfo : EIATTR_SW2861232_WAR
	.align		4
.L_8:
        /*0008*/ 	.byte	0x01, 0x35
	.zero		2


	//----- nvinfo : EIATTR_PARAM_CBANK
	.align		4
        /*000c*/ 	.byte	0x04, 0x0a
        /*000e*/ 	.short	(.L_10 - .L_9)
	.align		4
.L_9:
        /*0010*/ 	.word	index@(.nv.constant0.attn_fwd)
        /*0014*/ 	.short	0x0160
        /*0016*/ 	.short	0x0088


	//----- nvinfo : EIATTR_CBANK_PARAM_SIZE
	.align		4
.L_10:
        /*0018*/ 	.byte	0x03, 0x19
        /*001a*/ 	.short	0x0088


	//----- nvinfo : EIATTR_KPARAM_INFO
	.align		4
        /*001c*/ 	.byte	0x04, 0x17
        /*001e*/ 	.short	(.L_12 - .L_11)
.L_11:
        /*0020*/ 	.word	0x00000000
        /*0024*/ 	.short	0x0019
        /*0026*/ 	.short	0x0080
        /*0028*/ 	.byte	0x00, 0xf4, 0x21, 0x00


	//----- nvinfo : EIATTR_KPARAM_INFO
	.align		4
.L_12:
        /*002c*/ 	.byte	0x04, 0x17
        /*002e*/ 	.short	(.L_14 - .L_13)
.L_13:
        /*0030*/ 	.word	0x00000000
        /*0034*/ 	.short	0x0018
        /*0036*/ 	.short	0x0078
        /*0038*/ 	.byte	0x00, 0xf4, 0x21, 0x00


	//----- nvinfo : EIATTR_KPARAM_INFO
	.align		4
.L_14:
        /*003c*/ 	.byte	0x04, 0x17
        /*003e*/ 	.short	(.L_16 - .L_15)
.L_15:
        /*0040*/ 	.word	0x00000000
        /*0044*/ 	.short	0x0017
        /*0046*/ 	.short	0x0070
        /*0048*/ 	.byte	0x00, 0xf0, 0x11, 0x00


	//----- nvinfo : EIATTR_KPARAM_INFO
	.align		4
.L_16:
        /*004c*/ 	.byte	0x04, 0x17
        /*004e*/ 	.short	(.L_18 - .L_17)
.L_17:
        /*0050*/ 	.word	0x00000000
        /*0054*/ 	.short	0x0016
        /*0056*/ 	.short	0x006c
        /*0058*/ 	.byte	0x00, 0xf0, 0x11, 0x00


	//----- nvinfo : EIATTR_KPARAM_INFO
	.align		4
.L_18:
        /*005c*/ 	.byte	0x04, 0x17
        /*005e*/ 	.short	(.L_20 - .L_19)
.L_19:
        /*0060*/ 	.word	0x00000000
        /*0064*/ 	.short	0x0015
        /*0066*/ 	.short	0x0068
        /*0068*/ 	.byte	0x00, 0xf0, 0x11, 0x00


	//----- nvinfo : EIATTR_KPARAM_INFO
	.align		4
.L_20:
        /*006c*/ 	.byte	0x04, 0x17
        /*006e*/ 	.short	(.L_22 - .L_21)
.L_21:
        /*0070*/ 	.word	0x00000000
        /*0074*/ 	.short	0x0014
        /*0076*/ 	.short	0x0064
        /*0078*/ 	.byte	0x00, 0xf0, 0x11, 0x00


	//----- nvinfo : EIATTR_KPARAM_INFO
	.align		4
.L_22:
        /*007c*/ 	.byte	0x04, 0x17
        /*007e*/ 	.short	(.L_24 - .L_23)
.L_23:
        /*0080*/ 	.word	0x00000000
        /*0084*/ 	.short	0x0013
        /*0086*/ 	.short	0x0060
        /*0088*/ 	.byte	0x00, 0xf0, 0x11, 0x00


	//----- nvinfo : EIATTR_KPARAM_INFO
	.align		4
.L_24:
        /*008c*/ 	.byte	0x04, 0x17
        /*008e*/ 	.short	(.L_26 - .L_25)
.L_25:
        /*0090*/ 	.word	0x00000000
        /*0094*/ 	.short	0x0012
        /*0096*/ 	.short	0x005c
        /*0098*/ 	.byte	0x00, 0xf0, 0x11, 0x00


	//----- nvinfo : EIATTR_KPARAM_INFO
	.align		4
.L_26:
        /*009c*/ 	.byte	0x04, 0x17
        /*009e*/ 	.short	(.L_28 - .L_27)
.L_27:
        /*00a0*/ 	.word	0x00000000
        /*00a4*/ 	.short	0x0011
        /*00a6*/ 	.short	0x0058
        /*00a8*/ 	.byte	0x00, 0xf0, 0x11, 0x00


	//----- nvinfo : EIATTR_KPARAM_INFO
	.align		4
.L_28:
        /*00ac*/ 	.byte	0x04, 0x17
        /*00ae*/ 	.short	(.L_30 - .L_29)
.L_29:
        /*00b0*/ 	.word	0x00000000
        /*00b4*/ 	.short	0x0010
        /*00b6*/ 	.short	0x0054
        /*00b8*/ 	.byte	0x00, 0xf0, 0x11, 0x00


	//----- nvinfo : EIATTR_KPARAM_INFO
	.align		4
.L_30:
        /*00bc*/ 	.byte	0x04, 0x17
        /*00be*/ 	.short	(.L_32 - .L_31)
.L_31:
        /*00c0*/ 	.word	0x00000000
        /*00c4*/ 	.short	0x000f
        /*00c6*/ 	.short	0x0050
        /*00c8*/ 	.byte	0x00, 0xf0, 0x11, 0x00


	//----- nvinfo : EIATTR_KPARAM_INFO
	.align		4
.L_32:
        /*00cc*/ 	.byte	0x04, 0x17
        /*00ce*/ 	.short	(.L_34 - .L_33)
.L_33:
        /*00d0*/ 	.word	0x00000000
        /*00d4*/ 	.short	0x000e
        /*00d6*/ 	.short	0x004c
        /*00d8*/ 	.byte	0x00, 0xf0, 0x11, 0x00


	//----- nvinfo : EIATTR_KPARAM_INFO
	.align		4
.L_34:
        /*00dc*/ 	.byte	0x04, 0x17
        /*00de*/ 	.short	(.L_36 - .L_35)
.L_35:
        /*00e0*/ 	.word	0x00000000
        /*00e4*/ 	.short	0x000d
        /*00e6*/ 	.short	0x0048
        /*00e8*/ 	.byte	0x00, 0xf0, 0x11, 0x00


	//----- nvinfo : EIATTR_KPARAM_INFO
	.align		4
.L_36:
        /*00ec*/ 	.byte	0x04, 0x17
        /*00ee*/ 	.short	(.L_38 - .L_37)
.L_37:
        /*00f0*/ 	.word	0x00000000
        /*00f4*/ 	.short	0x000c
        /*00f6*/ 	.short	0x0044
        /*00f8*/ 	.byte	0x00, 0xf0, 0x11, 0x00


	//----- nvinfo : EIATTR_KPARAM_INFO
	.align		4
.L_38:
        /*00fc*/ 	.byte	0x04, 0x17
        /*00fe*/ 	.short	(.L_40 - .L_39)
.L_39:
        /*0100*/ 	.word	0x00000000
        /*0104*/ 	.short	0x000b
        /*0106*/ 	.short	0x0040
        /*0108*/ 	.byte	0x00, 0xf0, 0x11, 0x00


	//----- nvinfo : EIATTR_KPARAM_INFO
	.align		4
.L_40:
        /*010c*/ 	.byte	0x04, 0x17
        /*010e*/ 	.short	(.L_42 - .L_41)
.L_41:
        /*0110*/ 	.word	0x00000000
        /*0114*/ 	.short	0x000a
        /*0116*/ 	.short	0x003c
        /*0118*/ 	.byte	0x00, 0xf0, 0x11, 0x00


	//----- nvinfo : EIATTR_KPARAM_INFO
	.align		4
.L_42:
        /*011c*/ 	.byte	0x04, 0x17
        /*011e*/ 	.short	(.L_44 - .L_43)
.L_43:
        /*0120*/ 	.word	0x00000000
        /*0124*/ 	.short	0x0009
        /*0126*/ 	.short	0x0038
        /*0128*/ 	.byte	0x00, 0xf0, 0x11, 0x00


	//----- nvinfo : EIATTR_KPARAM_INFO
	.align		4
.L_44:
        /*012c*/ 	.byte	0x04, 0x17
        /*012e*/ 	.short	(.L_46 - .L_45)
.L_45:
        /*0130*/ 	.word	0x00000000
        /*0134*/ 	.short	0x0008
        /*0136*/ 	.short	0x0034
        /*0138*/ 	.byte	0x00, 0xf0, 0x11, 0x00


	//----- nvinfo : EIATTR_KPARAM_INFO
	.align		4
.L_46:
        /*013c*/ 	.byte	0x04, 0x17
        /*013e*/ 	.short	(.L_48 - .L_47)
.L_47:
        /*0140*/ 	.word	0x00000000
        /*0144*/ 	.short	0x0007
        /*0146*/ 	.short	0x0030
        /*0148*/ 	.byte	0x00, 0xf0, 0x11, 0x00


	//----- nvinfo : EIATTR_KPARAM_INFO
	.align		4
.L_48:
        /*014c*/ 	.byte	0x04, 0x17
        /*014e*/ 	.short	(.L_50 - .L_49)
.L_49:
        /*0150*/ 	.word	0x00000000
        /*0154*/ 	.short	0x0006
        /*0156*/ 	.short	0x002c
        /*0158*/ 	.byte	0x00, 0xf0, 0x11, 0x00


	//----- nvinfo : EIATTR_KPARAM_INFO
	.align		4
.L_50:
        /*015c*/ 	.byte	0x04, 0x17
        /*015e*/ 	.short	(.L_52 - .L_51)
.L_51:
        /*0160*/ 	.word	0x00000000
        /*0164*/ 	.short	0x0005
        /*0166*/ 	.short	0x0028
        /*0168*/ 	.byte	0x00, 0xf0, 0x11, 0x00


	//----- nvinfo : EIATTR_KPARAM_INFO
	.align		4
.L_52:
        /*016c*/ 	.byte	0x04, 0x17
        /*016e*/ 	.short	(.L_54 - .L_53)
.L_53:
        /*0170*/ 	.word	0x00000000
        /*0174*/ 	.short	0x0004
        /*0176*/ 	.short	0x0020
        /*0178*/ 	.byte	0x00, 0xf4, 0x21, 0x00


	//----- nvinfo : EIATTR_KPARAM_INFO
	.align		4
.L_54:
        /*017c*/ 	.byte	0x04, 0x17
        /*017e*/ 	.short	(.L_56 - .L_55)
.L_55:
        /*0180*/ 	.word	0x00000000
        /*0184*/ 	.short	0x0003
        /*0186*/ 	.short	0x0018
        /*0188*/ 	.byte	0x00, 0xf4, 0x21, 0x00


	//----- nvinfo : EIATTR_KPARAM_INFO
	.align		4
.L_56:
        /*018c*/ 	.byte	0x04, 0x17
        /*018e*/ 	.short	(.L_58 - .L_57)
.L_57:
        /*0190*/ 	.word	0x00000000
        /*0194*/ 	.short	0x0002
        /*0196*/ 	.short	0x0010
        /*0198*/ 	.byte	0x00, 0xf4, 0x21, 0x00


	//----- nvinfo : EIATTR_KPARAM_INFO
	.align		4
.L_58:
        /*019c*/ 	.byte	0x04, 0x17
        /*019e*/ 	.short	(.L_60 - .L_59)
.L_59:
        /*01a0*/ 	.word	0x00000000
        /*01a4*/ 	.short	0x0001
        /*01a6*/ 	.short	0x0008
        /*01a8*/ 	.byte	0x00, 0xf4, 0x21, 0x00


	//----- nvinfo : EIATTR_KPARAM_INFO
	.align		4
.L_60:
        /*01ac*/ 	.byte	0x04, 0x17
        /*01ae*/ 	.short	(.L_62 - .L_61)
.L_61:
        /*01b0*/ 	.word	0x00000000
        /*01b4*/ 	.short	0x0000
        /*01b6*/ 	.short	0x0000
        /*01b8*/ 	.byte	0x00, 0xf4, 0x21, 0x00


	//----- nvinfo : EIATTR_MAXREG_COUNT
	.align		4
.L_62:
        /*01bc*/ 	.byte	0x03, 0x1b
        /*01be*/ 	.short	0x00ff


	//----- nvinfo : EIATTR_NUM_BARRIERS
	.align		4
        /*01c0*/ 	.byte	0x02, 0x4c
        /*01c2*/ 	.byte	0x01
	.zero		1


	//----- nvinfo : EIATTR_ANNOTATIONS
	.align		4
        /*01c4*/ 	.byte	0x04, 0x55
        /*01c6*/ 	.short	(.L_64 - .L_63)


	//   ....[0]....
.L_63:
        /*01c8*/ 	.word	0x00000001
        /*01cc*/ 	.byte	0xd0, 0x00, 0x00, 0x00, 0x01, 0x00, 0x00, 0x00, 0x80, 0x1d, 0x00, 0x00, 0x01, 0x00, 0x00, 0x00
        /* <DEDUP_REMOVED lines=93> */
        /*07ac*/ 	.byte	0x90, 0x69, 0x00, 0x00, 0x01, 0x00, 0x00, 0x00, 0x60, 0x82, 0x00, 0x00


	//----- nvinfo : EIATTR_MERCURY_ISA_VERSION
	.align		4
.L_64:
        /*07b8*/ 	.byte	0x03, 0x5f
        /*07ba*/ 	.short	0x0000


	//----- nvinfo : EIATTR_COOP_GROUP_MASK_REGIDS
	.align		4
        /*07bc*/ 	.byte	0x04, 0x29
        /*07be*/ 	.short	(.L_66 - .L_65)


	//   ....[0]....
.L_65:
        /*07c0*/ 	.word	0xffffffff


	//   ....[1]....
        /*07c4*/ 	.word	0xffffffff


	//   ....[2]....
        /*07c8*/ 	.word	0xffffffff


	//   ....[3]....
        /*07cc*/ 	.word	0xffffffff


	//   ....[4]....
        /*07d0*/ 	.word	0xffffffff


	//   ....[5]....
        /*07d4*/ 	.word	0xffffffff


	//   ....[6]....
        /*07d8*/ 	.word	0xffffffff


	//   ....[7]....
        /*07dc*/ 	.word	0xffffffff


	//   ....[8]....
        /*07e0*/ 	.word	0xffffffff


	//   ....[9]....
        /*07e4*/ 	.word	0xffffffff


	//   ....[10]....
        /*07e8*/ 	.word	0xffffffff


	//   ....[11]....
        /*07ec*/ 	.word	0xffffffff


	//   ....[12]....
        /*07f0*/ 	.word	0xffffffff


	//   ....[13]....
        /*07f4*/ 	.word	0xffffffff


	//   ....[14]....
        /*07f8*/ 	.word	0xffffffff


	//   ....[15]....
        /*07fc*/ 	.word	0xffffffff


	//   ....[16]....
        /*0800*/ 	.word	0xffffffff


	//   ....[17]....
        /*0804*/ 	.word	0xffffffff


	//   ....[18]....
        /*0808*/ 	.word	0xffffffff


	//   ....[19]....
        /*080c*/ 	.word	0xffffffff


	//   ....[20]....
        /*0810*/ 	.word	0xffffffff


	//   ....[21]....
        /*0814*/ 	.word	0xffffffff


	//   ....[22]....
        /*0818*/ 	.word	0xffffffff


	//   ....[23]....
        /*081c*/ 	.word	0xffffffff


	//   ....[24]....
        /*0820*/ 	.word	0xffffffff


	//   ....[25]....
        /*0824*/ 	.word	0xffffffff


	//   ....[26]....
        /*0828*/ 	.word	0xffffffff


	//   ....[27]....
        /*082c*/ 	.word	0xffffffff


	//   ....[28]....
        /*0830*/ 	.word	0xffffffff


	//   ....[29]....
        /*0834*/ 	.word	0xffffffff


	//   ....[30]....
        /*0838*/ 	.word	0xffffffff


	//   ....[31]....
        /*083c*/ 	.word	0xffffffff


	//   ....[32]....
        /*0840*/ 	.word	0xffffffff


	//   ....[33]....
        /*0844*/ 	.word	0xffffffff


	//   ....[34]....
        /*0848*/ 	.word	0xffffffff


	//   ....[35]....
        /*084c*/ 	.word	0xffffffff


	//   ....[36]....
        /*0850*/ 	.word	0xffffffff


	//   ....[37]....
        /*0854*/ 	.word	0xffffffff


	//   ....[38]....
        /*0858*/ 	.word	0xffffffff


	//   ....[39]....
        /*085c*/ 	.word	0xffffffff


	//   ....[40]....
        /*0860*/ 	.word	0xffffffff


	//   ....[41]....
        /*0864*/ 	.word	0xffffffff


	//   ....[42]....
        /*0868*/ 	.word	0xffffffff


	//   ....[43]....
        /*086c*/ 	.word	0xffffffff


	//----- nvinfo : EIATTR_COOP_GROUP_INSTR_OFFSETS
	.align		4
.L_66:
        /*0870*/ 	.byte	0x04, 0x28
        /*0872*/ 	.short	(.L_68 - .L_67)


	//   ....[0]....
.L_67:
        /*0874*/ 	.word	0x00005b60


	//   ....[1]....
        /*0878*/ 	.word	0x00005b70


	//   ....[2]....
        /*087c*/ 	.word	0x00005b80


	//   ....[3]....
        /*0880*/ 	.word	0x00005b90


	//   ....[4]....
        /*0884*/ 	.word	0x00005ba0


	//   ....[5]....
        /*0888*/ 	.word	0x00005bb0


	//   ....[6]....
        /*088c*/ 	.word	0x00005bc0


	//   ....[7]....
        /*0890*/ 	.word	0x00005bd0


	//   ....[8]....
        /*0894*/ 	.word	0x00005c60


	//   ....[9]....
        /*0898*/ 	.word	0x00005c70


	//   ....[10]....
        /*089c*/ 	.word	0x00005c80


	//   ....[11]....
        /*08a0*/ 	.word	0x00005c90


	//   ....[12]....
        /*08a4*/ 	.word	0x00005ca0


	//   ....[13]....
        /*08a8*/ 	.word	0x00005cb0


	//   ....[14]....
        /*08ac*/ 	.word	0x00005cc0


	//   ....[15]....
        /*08b0*/ 	.word	0x00005cd0


	//   ....[16]....
        /*08b4*/ 	.word	0x00005e40


	//   ....[17]....
        /*08b8*/ 	.word	0x00005e50


	//   ....[18]....
        /*08bc*/ 	.word	0x00005e80


	//   ....[19]....
        /*08c0*/ 	.word	0x00005e90


	//   ....[20]....
        /*08c4*/ 	.word	0x00005ec0


	//   ....[21]....
        /*08c8*/ 	.word	0x00005ed0


	//   ....[22]....
        /*08cc*/ 	.word	0x000063d0


	//   ....[23]....
        /*08d0*/ 	.word	0x000063e0


	//   ....[24]....
        /*08d4*/ 	.word	0x000063f0


	//   ....[25]....
        /*08d8*/ 	.word	0x00006400


	//   ....[26]....
        /*08dc*/ 	.word	0x00006410


	//   ....[27]....
        /*08e0*/ 	.word	0x00006420


	//   ....[28]....
        /*08e4*/ 	.word	0x00006430


	//   ....[29]....
        /*08e8*/ 	.word	0x00006440


	//   ....[30]....
        /*08ec*/ 	.word	0x000064d0


	//   ....[31]....
        /*08f0*/ 	.word	0x000064e0


	//   ....[32]....
        /*08f4*/ 	.word	0x000064f0


	//   ....[33]....
        /*08f8*/ 	.word	0x00006500


	//   ....[34]....
        /*08fc*/ 	.word	0x00006510


	//   ....[35]....
        /*0900*/ 	.word	0x00006520


	//   ....[36]....
        /*0904*/ 	.word	0x00006530


	//   ....[37]....
        /*0908*/ 	.word	0x00006540


	//   ....[38]....
        /*090c*/ 	.word	0x00006690


	//   ....[39]....
        /*0910*/ 	.word	0x000066a0


	//   ....[40]....
        /*0914*/ 	.word	0x000066d0


	//   ....[41]....
        /*0918*/ 	.word	0x000066e0


	//   ....[42]....
        /*091c*/ 	.word	0x00006710


	//   ....[43]....
        /*0920*/ 	.word	0x00006720


	//----- nvinfo : EIATTR_EXIT_INSTR_OFFSETS
	.align		4
.L_68:
        /*0924*/ 	.byte	0x04, 0x1c
        /*0926*/ 	.short	(.L_70 - .L_69)


	//   ....[0]....
.L_69:
        /*0928*/ 	.word	0x0000ba10


	//   ....[1]....
        /*092c*/ 	.word	0x0000bab0


	//----- nvinfo : EIATTR_REQNTID
	.align		4
.L_70:
        /*0930*/ 	.byte	0x04, 0x10
        /*0932*/ 	.short	(.L_72 - .L_71)
.L_71:
        /*0934*/ 	.word	0x00000100
        /*0938*/ 	.word	0x00000001
        /*093c*/ 	.word	0x00000001
.L_72:


//--------------------- .nv.callgraph             --------------------------
	.section	.nv.callgraph,"",@"SHT_CUDA_CALLGRAPH"
	.align	4
	.sectionentsize	8
	.align		4
        /*0000*/ 	.word	0x00000000
	.align		4
        /*0004*/ 	.word	0xffffffff
	.align		4
        /*0008*/ 	.word	0x00000000
	.align		4
        /*000c*/ 	.word	0xfffffffe
	.align		4
        /*0010*/ 	.word	0x00000000
	.align		4
        /*0014*/ 	.word	0xfffffffd
	.align		4
        /*0018*/ 	.word	0x00000000
	.align		4
        /*001c*/ 	.word	0xfffffffc


//--------------------- .nv.rel.action            --------------------------
	.section	.nv.rel.action,"",@"SHT_CUDA_RELOCINFO"
	.align	8
	.sectionentsize	8
        /*0000*/ 	.byte	0x73, 0x00, 0x00, 0x00, 0x00, 0x00, 0x00, 0x00, 0x00, 0x00, 0x00, 0x11, 0x25, 0x00, 0x05, 0x36


//--------------------- .nv.constant4             --------------------------
	.section	.nv.constant4,"a",@progbits
	.align	8
	.align		8
.nv.constant4:
        /*0000*/ 	.dword	_$_str


//--------------------- .nv.constant0.attn_fwd    --------------------------
	.section	.nv.constant0.attn_fwd,"a",@progbits
	.sectionflags	@""
	.align	4
.nv.constant0.attn_fwd:
	.zero		488


//--------------------- .text.attn_fwd            --------------------------
	.section	.text.attn_fwd,"ax",@progbits
	.sectioninfo	@"SHI_REGISTERS=255"
	.align	128
        .global         attn_fwd
        .type           attn_fwd,@function
        .size           attn_fwd,(.L_x_3 - attn_fwd)
        .other          attn_fwd,@"STO_CUDA_ENTRY STV_DEFAULT"
attn_fwd:
.text.attn_fwd:
[----:B------:R-:W-:-:S04]  /*0000*/  IMAD.MOV.U32 R1, RZ, RZ, c[0x0][0x28] ;  /* 0x00000a00ff017624 */ /* 0x000fc800078e00ff */
[----:B------:R-:W0:Y:S01]  /*0010*/  S2R R187, SR_TID.X ;  /* 0x0000000000bb7919 */ /* 0x000e220000002100 */
[----:B------:R-:W-:Y:S01]  /*0020*/  IADD3 R1, R1, -0x2f8, RZ ;  /* 0xfffffd0801017810 */ /* 0x000fe20007ffe0ff */
[----:B------:R-:W-:Y:S01]  /*0030*/  ULDC.64 UR4, c[0x0][0x118] ;  /* 0x0000460000047ab9 */ /* 0x000fe20000000a00 */
[----:B------:R-:W-:Y:S01]  /*0040*/  MOV R4, c[0x0][0x198] ;  /* 0x0000660000047a02 */ /* 0x000fe20000000f00 */
[----:B------:R-:W1:Y:S04]  /*0050*/  S2R R3, SR_CTAID.X ;  /* 0x0000000000037919 */ /* 0x000e680000002500 */
[----:B------:R-:W2:Y:S01]  /*0060*/  S2R R80, SR_CTAID.Y ;  /* 0x0000000000507919 */ /* 0x000ea20000002600 */
[----:B0-----:R-:W-:Y:S02]  /*0070*/  LOP3.LUT R16, R187, 0x3f, RZ, 0xc0, !PT ;  /* 0x0000003fbb107812 */ /* 0x001fe400078ec0ff */
[----:B------:R-:W-:-:S03]  /*0080*/  SHF.R.U32.HI R0, RZ, 0x6, R187 ;  /* 0x00000006ff007819 */ /* 0x000fc600000116bb */
[----:B-1----:R-:W-:Y:S01]  /*0090*/  IMAD R2, R3, 0x40, R16 ;  /* 0x0000004003027824 */ /* 0x002fe200078e0210 */
[----:B------:R-:W-:Y:S01]  /*00a0*/  SGXT.U32 R82, R0, 0x2 ;  /* 0x000000020052781a */ /* 0x000fe20000000000 */
[----:B--2---:R-:W-:Y:S02]  /*00b0*/  IMAD R0, R80, c[0x0][0x190], RZ ;  /* 0x0000640050007a24 */ /* 0x004fe400078e02ff */
[----:B------:R-:W-:Y:S01]  /*00c0*/  IMAD R3, R2, c[0x0][0x194], RZ ;  /* 0x0000650002037a24 */ /* 0x000fe200078e02ff */
[----:B------:R0:W-:Y:S01]  /*00d0*/  STL [R1+0x2f0], R2 ;  /* 0x0002f00201007387 */ /* 0x0001e20000100800 */
[----:B------:R-:W-:Y:S02]  /*00e0*/  IMAD R7, R82, c[0x0][0x198], RZ ;  /* 0x0000660052077a24 */ /* 0x000fe400078e02ff */
[C---:B------:R-:W-:Y:S02]  /*00f0*/  IMAD.SHL.U32 R5, R3.reuse, 0x2, RZ ;  /* 0x0000000203057824 */ /* 0x040fe400078e00ff */
[----:B------:R-:W-:Y:S01]  /*0100*/  IMAD.HI R3, R3, 0x2, RZ ;  /* 0x0000000203037827 */ /* 0x000fe200078e02ff */
[----:B------:R-:W-:-:S03]  /*0110*/  LEA R11, R4, R7, 0x2 ;  /* 0x00000007040b7211 */ /* 0x000fc600078e10ff */
[C---:B0-----:R-:W-:Y:S02]  /*0120*/  IMAD.SHL.U32 R2, R0.reuse, 0x2, RZ ;  /* 0x0000000200027824 */ /* 0x041fe400078e00ff */
[----:B------:R-:W-:-:S03]  /*0130*/  IMAD.HI R0, R0, 0x2, RZ ;  /* 0x0000000200007827 */ /* 0x000fc600078e02ff */
[----:B------:R-:W-:Y:S01]  /*0140*/  IADD3 R2, P0, P1, R5, c[0x0][0x160], R2 ;  /* 0x0000580005027a10 */ /* 0x000fe2000791e002 */
[----:B------:R-:W-:-:S03]  /*0150*/  IMAD R5, R4, 0x4, R11 ;  /* 0x0000000404057824 */ /* 0x000fc600078e020b */
[----:B------:R-:W-:Y:S02]  /*0160*/  IADD3.X R0, R3, c[0x0][0x164], R0, P0, P1 ;  /* 0x0000590003007a10 */ /* 0x000fe400007e2400 */
[-C--:B------:R-:W-:Y:S02]  /*0170*/  LEA R8, P0, R7, R2.reuse, 0x1 ;  /* 0x0000000207087211 */ /* 0x080fe400078008ff */
[----:B------:R-:W-:Y:S02]  /*0180*/  LEA R12, P1, R5, R2, 0x1 ;  /* 0x00000002050c7211 */ /* 0x000fe400078208ff */
[----:B------:R-:W-:Y:S01]  /*0190*/  LEA.HI.X.SX32 R9, R7, R0, 0x1, P0 ;  /* 0x0000000007097211 */ /* 0x000fe200000f0eff */
[----:B------:R-:W-:Y:S01]  /*01a0*/  IMAD R7, R4, 0x4, R5 ;  /* 0x0000000404077824 */ /* 0x000fe200078e0205 */
[----:B------:R-:W-:Y:S02]  /*01b0*/  LEA R10, P0, R11, R2, 0x1 ;  /* 0x000000020b0a7211 */ /* 0x000fe400078008ff */
[-C--:B------:R-:W-:Y:S01]  /*01c0*/  LEA.HI.X.SX32 R13, R5, R0.reuse, 0x1, P1 ;  /* 0x00000000050d7211 */ /* 0x080fe200008f0eff */
[----:B------:R0:W2:Y:S01]  /*01d0*/  LDG.E.U16 R3, [R8.64] ;  /* 0x0000000408037981 */ /* 0x0000a2000c1e1500 */
[----:B------:R-:W-:-:S02]  /*01e0*/  LEA.HI.X.SX32 R11, R11, R0, 0x1, P0 ;  /* 0x000000000b0b7211 */ /* 0x000fc400000f0eff */
[C---:B------:R-:W-:Y:S01]  /*01f0*/  LEA R14, P0, R7.reuse, R2, 0x1 ;  /* 0x00000002070e7211 */ /* 0x040fe200078008ff */
[----:B------:R1:W3:Y:S01]  /*0200*/  LDG.E.U16 R5, [R12.64] ;  /* 0x000000040c057981 */ /* 0x0002e2000c1e1500 */
[C---:B------:R-:W-:Y:S02]  /*0210*/  LEA R17, R4.reuse, R7, 0x2 ;  /* 0x0000000704117211 */ /* 0x040fe400078e10ff */
[----:B------:R-:W-:Y:S01]  /*0220*/  LEA.HI.X.SX32 R15, R7, R0, 0x1, P0 ;  /* 0x00000000070f7211 */ /* 0x000fe200000f0eff */
[----:B------:R4:W5:Y:S01]  /*0230*/  LDG.E.U16 R6, [R10.64] ;  /* 0x000000040a067981 */ /* 0x000962000c1e1500 */
[C---:B------:R-:W-:Y:S01]  /*0240*/  LEA R18, P0, R17.reuse, R2, 0x1 ;  /* 0x0000000211127211 */ /* 0x040fe200078008ff */
[C---:B------:R-:W-:Y:S02]  /*0250*/  IMAD R7, R4.reuse, 0x4, R17 ;  /* 0x0000000404077824 */ /* 0x040fe400078e0211 */
[----:B0-----:R0:W2:Y:S01]  /*0260*/  LDG.E.U16 R8, [R14.64] ;  /* 0x000000040e087981 */ /* 0x0010a2000c1e1500 */
[----:B------:R-:W-:Y:S01]  /*0270*/  LEA.HI.X.SX32 R19, R17, R0, 0x1, P0 ;  /* 0x0000000011137211 */ /* 0x000fe200000f0eff */
[----:B------:R-:W-:Y:S01]  /*0280*/  IMAD R17, R4, 0x4, R7 ;  /* 0x0000000404117824 */ /* 0x000fe200078e0207 */
[----:B------:R-:W-:-:S04]  /*0290*/  LEA R20, P0, R7, R2, 0x1 ;  /* 0x0000000207147211 */ /* 0x000fc800078008ff */
[C---:B------:R-:W-:Y:S02]  /*02a0*/  LEA R9, R4.reuse, R17, 0x2 ;  /* 0x0000001104097211 */ /* 0x040fe400078e10ff */
[----:B------:R-:W-:Y:S02]  /*02b0*/  LEA.HI.X.SX32 R21, R7, R0, 0x1, P0 ;  /* 0x0000000007157211 */ /* 0x000fe400000f0eff */
[-C--:B-1----:R-:W-:Y:S01]  /*02c0*/  LEA R12, P0, R9, R2.reuse, 0x1 ;  /* 0x00000002090c7211 */ /* 0x082fe200078008ff */
[C---:B----4-:R-:W-:Y:S01]  /*02d0*/  IMAD R11, R4.reuse, 0x4, R9 ;  /* 0x00000004040b7824 */ /* 0x050fe200078e0209 */
[----:B------:R-:W-:Y:S01]  /*02e0*/  LEA R22, P1, R17, R2, 0x1 ;  /* 0x0000000211167211 */ /* 0x000fe200078208ff */
[----:B------:R1:W4:Y:S01]  /*02f0*/  LDG.E.U16 R7, [R18.64] ;  /* 0x0000000412077981 */ /* 0x000322000c1e1500 */
[-C--:B------:R-:W-:Y:S01]  /*0300*/  LEA.HI.X.SX32 R13, R9, R0.reuse, 0x1, P0 ;  /* 0x00000000090d7211 */ /* 0x080fe200000f0eff */
[----:B------:R-:W-:Y:S01]  /*0310*/  IMAD R9, R4, 0x4, R11 ;  /* 0x0000000404097824 */ /* 0x000fe200078e020b */
[----:B------:R-:W-:Y:S01]  /*0320*/  LEA.HI.X.SX32 R23, R17, R0, 0x1, P1 ;  /* 0x0000000011177211 */ /* 0x000fe200008f0eff */
[----:B------:R1:W2:Y:S01]  /*0330*/  LDG.E.U16 R30, [R20.64] ;  /* 0x00000004141e7981 */ /* 0x0002a2000c1e1500 */
[----:B------:R-:W-:-:S02]  /*0340*/  LEA R10, P0, R11, R2, 0x1 ;  /* 0x000000020b0a7211 */ /* 0x000fc400078008ff */
[C---:B------:R-:W-:Y:S01]  /*0350*/  LEA R17, R4.reuse, R9, 0x2 ;  /* 0x0000000904117211 */ /* 0x040fe200078e10ff */
[----:B------:R1:W2:Y:S01]  /*0360*/  LDG.E.U16 R32, [R12.64] ;  /* 0x000000040c207981 */ /* 0x0002a2000c1e1500 */
[----:B------:R-:W-:Y:S02]  /*0370*/  LEA.HI.X.SX32 R11, R11, R0, 0x1, P0 ;  /* 0x000000000b0b7211 */ /* 0x000fe400000f0eff */
[-C--:B0-----:R-:W-:Y:S01]  /*0380*/  LEA R14, P0, R9, R2.reuse, 0x1 ;  /* 0x00000002090e7211 */ /* 0x081fe200078008ff */
[C---:B------:R-:W-:Y:S01]  /*0390*/  IMAD R25, R4.reuse, 0x4, R17 ;  /* 0x0000000404197824 */ /* 0x040fe200078e0211 */
[----:B-1----:R-:W-:Y:S01]  /*03a0*/  LEA R18, P1, R17, R2, 0x1 ;  /* 0x0000000211127211 */ /* 0x002fe200078208ff */
[----:B------:R0:W2:Y:S01]  /*03b0*/  LDG.E.U16 R47, [R10.64] ;  /* 0x000000040a2f7981 */ /* 0x0000a2000c1e1500 */
[----:B------:R-:W-:Y:S01]  /*03c0*/  LEA.HI.X.SX32 R15, R9, R0, 0x1, P0 ;  /* 0x00000000090f7211 */ /* 0x000fe200000f0eff */
[----:B------:R-:W-:Y:S01]  /*03d0*/  IMAD R9, R4, 0x4, R25 ;  /* 0x0000000404097824 */ /* 0x000fe200078e0219 */
[----:B------:R-:W-:Y:S01]  /*03e0*/  LEA R20, P0, R25, R2, 0x1 ;  /* 0x0000000219147211 */ /* 0x000fe200078008ff */
[----:B------:R1:W2:Y:S01]  /*03f0*/  LDG.E.U16 R45, [R22.64] ;  /* 0x00000004162d7981 */ /* 0x0002a2000c1e1500 */
[----:B------:R-:W-:-:S02]  /*0400*/  LEA.HI.X.SX32 R19, R17, R0, 0x1, P1 ;  /* 0x0000000011137211 */ /* 0x000fc400008f0eff */
[----:B------:R-:W-:Y:S01]  /*0410*/  LEA.HI.X.SX32 R21, R25, R0, 0x1, P0 ;  /* 0x0000000019157211 */ /* 0x000fe200000f0eff */
[----:B------:R1:W2:Y:S01]  /*0420*/  LDG.E.U16 R34, [R14.64] ;  /* 0x000000040e227981 */ /* 0x0002a2000c1e1500 */
[C---:B------:R-:W-:Y:S02]  /*0430*/  LEA R12, P0, R9.reuse, R2, 0x1 ;  /* 0x00000002090c7211 */ /* 0x040fe400078008ff */
[----:B------:R-:W-:Y:S01]  /*0440*/  LEA R17, R4, R9, 0x2 ;  /* 0x0000000904117211 */ /* 0x000fe200078e10ff */
[----:B------:R1:W2:Y:S01]  /*0450*/  LDG.E.U16 R49, [R18.64] ;  /* 0x0000000412317981 */ /* 0x0002a2000c1e1500 */
[----:B------:R-:W-:-:S03]  /*0460*/  LEA.HI.X.SX32 R13, R9, R0, 0x1, P0 ;  /* 0x00000000090d7211 */ /* 0x000fc600000f0eff */
[C---:B------:R-:W-:Y:S01]  /*0470*/  IMAD R9, R4.reuse, 0x4, R17 ;  /* 0x0000000404097824 */ /* 0x040fe200078e0211 */
[-C--:B0-----:R-:W-:Y:S01]  /*0480*/  LEA R10, P0, R17, R2.reuse, 0x1 ;  /* 0x00000002110a7211 */ /* 0x081fe200078008ff */
[----:B------:R0:W2:Y:S02]  /*0490*/  LDG.E.U16 R36, [R20.64] ;  /* 0x0000000414247981 */ /* 0x0000a4000c1e1500 */
[C---:B------:R-:W-:Y:S01]  /*04a0*/  IMAD R25, R4.reuse, 0x4, R9 ;  /* 0x0000000404197824 */ /* 0x040fe200078e0209 */
[----:B-1----:R-:W-:Y:S01]  /*04b0*/  LEA R22, P1, R9, R2, 0x1 ;  /* 0x0000000209167211 */ /* 0x002fe200078208ff */
[----:B------:R1:W2:Y:S01]  /*04c0*/  LDG.E.U16 R51, [R12.64] ;  /* 0x000000040c337981 */ /* 0x0002a2000c1e1500 */
[-C--:B------:R-:W-:Y:S02]  /*04d0*/  LEA.HI.X.SX32 R11, R17, R0.reuse, 0x1, P0 ;  /* 0x00000000110b7211 */ /* 0x080fe400000f0eff */
[----:B------:R-:W-:Y:S02]  /*04e0*/  LEA.HI.X.SX32 R23, R9, R0, 0x1, P1 ;  /* 0x0000000009177211 */ /* 0x000fe400008f0eff */
[----:B------:R-:W-:Y:S01]  /*04f0*/  LEA R14, P0, R25, R2, 0x1 ;  /* 0x00000002190e7211 */ /* 0x000fe200078008ff */
[----:B------:R0:W2:Y:S01]  /*0500*/  LDG.E.U16 R38, [R10.64] ;  /* 0x000000040a267981 */ /* 0x0000a2000c1e1500 */
[----:B------:R-:W-:-:S02]  /*0510*/  LEA R9, R4, R25, 0x2 ;  /* 0x0000001904097211 */ /* 0x000fc400078e10ff */
[----:B------:R-:W-:Y:S01]  /*0520*/  LEA.HI.X.SX32 R15, R25, R0, 0x1, P0 ;  /* 0x00000000190f7211 */ /* 0x000fe200000f0eff */
[----:B------:R0:W2:Y:S01]  /*0530*/  LDG.E.U16 R53, [R22.64] ;  /* 0x0000000416357981 */ /* 0x0000a2000c1e1500 */
[C---:B------:R-:W-:Y:S01]  /*0540*/  LEA R18, P0, R9.reuse, R2, 0x1 ;  /* 0x0000000209127211 */ /* 0x040fe200078008ff */
[C---:B------:R-:W-:Y:S02]  /*0550*/  IMAD R17, R4.reuse, 0x4, R9 ;  /* 0x0000000404117824 */ /* 0x040fe400078e0209 */
[----:B------:R0:W2:Y:S01]  /*0560*/  LDG.E.U16 R40, [R14.64] ;  /* 0x000000040e287981 */ /* 0x0000a2000c1e1500 */
[----:B------:R-:W-:Y:S01]  /*0570*/  LEA.HI.X.SX32 R19, R9, R0, 0x1, P0 ;  /* 0x0000000009137211 */ /* 0x000fe200000f0eff */
[----:B------:R-:W-:Y:S01]  /*0580*/  IMAD R9, R4, 0x4, R17 ;  /* 0x0000000404097824 */ /* 0x000fe200078e0211 */
[----:B-1----:R-:W-:-:S03]  /*0590*/  LEA R12, P0, R17, R2, 0x1 ;  /* 0x00000002110c7211 */ /* 0x002fc600078008ff */
[----:B------:R1:W2:Y:S01]  /*05a0*/  LDG.E.U16 R55, [R18.64] ;  /* 0x0000000412377981 */ /* 0x0002a2000c1e1500 */
[----:B0-----:R-:W-:Y:S02]  /*05b0*/  LEA R20, P1, R9, R2, 0x1 ;  /* 0x0000000209147211 */ /* 0x001fe400078208ff */
[C---:B------:R-:W-:Y:S02]  /*05c0*/  LEA R25, R4.reuse, R9, 0x2 ;  /* 0x0000000904197211 */ /* 0x040fe400078e10ff */
[-C--:B------:R-:W-:Y:S02]  /*05d0*/  LEA.HI.X.SX32 R13, R17, R0.reuse, 0x1, P0 ;  /* 0x00000000110d7211 */ /* 0x080fe400000f0eff */
[----:B------:R-:W-:Y:S01]  /*05e0*/  LEA.HI.X.SX32 R21, R9, R0, 0x1, P1 ;  /* 0x0000000009157211 */ /* 0x000fe200008f0eff */
[C---:B------:R-:W-:Y:S01]  /*05f0*/  IMAD R9, R4.reuse, 0x4, R25 ;  /* 0x0000000404097824 */ /* 0x040fe200078e0219 */
[C---:B------:R-:W-:Y:S01]  /*0600*/  LEA R10, P0, R25.reuse, R2, 0x1 ;  /* 0x00000002190a7211 */ /* 0x040fe200078008ff */
[----:B------:R0:W3:Y:S02]  /*0610*/  LDG.E.U16 R42, [R12.64] ;  /* 0x000000040c2a7981 */ /* 0x0000e4000c1e1500 */
[----:B------:R-:W-:Y:S01]  /*0620*/  IMAD R17, R4, 0x4, R9 ;  /* 0x0000000404117824 */ /* 0x000fe200078e0209 */
[----:B------:R-:W-:Y:S01]  /*0630*/  LEA.HI.X.SX32 R11, R25, R0, 0x1, P0 ;  /* 0x00000000190b7211 */ /* 0x000fe200000f0eff */
[----:B------:R0:W4:Y:S01]  /*0640*/  LDG.E.U16 R57, [R20.64] ;  /* 0x0000000414397981 */ /* 0x000122000c1e1500 */
[----:B------:R-:W-:-:S03]  /*0650*/  LEA R14, P0, R9, R2, 0x1 ;  /* 0x00000002090e7211 */ /* 0x000fc600078008ff */
[----:B------:R0:W5:Y:S01]  /*0660*/  LDG.E.U16 R44, [R10.64] ;  /* 0x000000040a2c7981 */ /* 0x000162000c1e1500 */
[----:B------:R-:W-:Y:S02]  /*0670*/  LEA.HI.X.SX32 R15, R9, R0, 0x1, P0 ;  /* 0x00000000090f7211 */ /* 0x000fe400000f0eff */
[C---:B------:R-:W-:Y:S02]  /*0680*/  LEA R9, R4.reuse, R17, 0x2 ;  /* 0x0000001104097211 */ /* 0x040fe400078e10ff */
[-C--:B-1----:R-:W-:Y:S01]  /*0690*/  LEA R18, P0, R17, R2.reuse, 0x1 ;  /* 0x0000000211127211 */ /* 0x082fe200078008ff */
[----:B------:R1:W5:Y:S01]  /*06a0*/  LDG.E.U16 R59, [R14.64] ;  /* 0x000000040e3b7981 */ /* 0x000362000c1e1500 */
[----:B------:R-:W-:Y:S01]  /*06b0*/  LEA R22, P1, R9, R2, 0x1 ;  /* 0x0000000209167211 */ /* 0x000fe200078208ff */
[C---:B------:R-:W-:Y:S01]  /*06c0*/  IMAD R25, R4.reuse, 0x4, R9 ;  /* 0x0000000404197824 */ /* 0x040fe200078e0209 */
[-C--:B------:R-:W-:Y:S02]  /*06d0*/  LEA.HI.X.SX32 R19, R17, R0.reuse, 0x1, P0 ;  /* 0x0000000011137211 */ /* 0x080fe400000f0eff */
[----:B------:R-:W-:Y:S01]  /*06e0*/  LEA.HI.X.SX32 R23, R9, R0, 0x1, P1 ;  /* 0x0000000009177211 */ /* 0x000fe200008f0eff */
[----:B------:R-:W-:Y:S01]  /*06f0*/  IMAD R9, R4, 0x4, R25 ;  /* 0x0000000404097824 */ /* 0x000fe200078e0219 */
[C---:B0-----:R-:W-:Y:S01]  /*0700*/  LEA R12, P0, R25.reuse, R2, 0x1 ;  /* 0x00000002190c7211 */ /* 0x041fe200078008ff */
[----:B------:R0:W5:Y:S03]  /*0710*/  LDG.E.U16 R46, [R18.64] ;  /* 0x00000004122e7981 */ /* 0x000166000c1e1500 */
[----:B------:R-:W-:Y:S01]  /*0720*/  LEA.HI.X.SX32 R13, R25, R0, 0x1, P0 ;  /* 0x00000000190d7211 */ /* 0x000fe200000f0eff */
[----:B------:R0:W5:Y:S01]  /*0730*/  LDG.E.U16 R61, [R22.64] ;  /* 0x00000004163d7981 */ /* 0x000162000c1e1500 */
[----:B------:R-:W-:-:S02]  /*0740*/  LEA R10, P0, R9, R2, 0x1 ;  /* 0x00000002090a7211 */ /* 0x000fc400078008ff */
[----:B------:R-:W-:Y:S01]  /*0750*/  LEA R17, R4, R9, 0x2 ;  /* 0x0000000904117211 */ /* 0x000fe200078e10ff */
[----:B------:R0:W5:Y:S01]  /*0760*/  LDG.E.U16 R48, [R12.64] ;  /* 0x000000040c307981 */ /* 0x000162000c1e1500 */
[----:B------:R-:W-:-:S03]  /*0770*/  LEA.HI.X.SX32 R11, R9, R0, 0x1, P0 ;  /* 0x00000000090b7211 */ /* 0x000fc600000f0eff */
[C---:B------:R-:W-:Y:S01]  /*0780*/  IMAD R9, R4.reuse, 0x4, R17 ;  /* 0x0000000404097824 */ /* 0x040fe200078e0211 */
[-C--:B-1----:R-:W-:Y:S01]  /*0790*/  LEA R14, P0, R17, R2.reuse, 0x1 ;  /* 0x00000002110e7211 */ /* 0x082fe200078008ff */
[----:B------:R1:W5:Y:S02]  /*07a0*/  LDG.E.U16 R63, [R10.64] ;  /* 0x000000040a3f7981 */ /* 0x000364000c1e1500 */
[C---:B------:R-:W-:Y:S01]  /*07b0*/  IMAD R25, R4.reuse, 0x4, R9 ;  /* 0x0000000404197824 */ /* 0x040fe200078e0209 */
[----:B------:R-:W-:Y:S02]  /*07c0*/  LEA R20, P1, R9, R2, 0x1 ;  /* 0x0000000209147211 */ /* 0x000fe400078208ff */
[-C--:B------:R-:W-:Y:S02]  /*07d0*/  LEA.HI.X.SX32 R15, R17, R0.reuse, 0x1, P0 ;  /* 0x00000000110f7211 */ /* 0x080fe400000f0eff */
[----:B------:R-:W-:Y:S02]  /*07e0*/  LEA.HI.X.SX32 R21, R9, R0, 0x1, P1 ;  /* 0x0000000009157211 */ /* 0x000fe400008f0eff */
[----:B0-----:R-:W-:Y:S01]  /*07f0*/  LEA R18, P0, R25, R2, 0x1 ;  /* 0x0000000219127211 */ /* 0x001fe200078008ff */
[----:B------:R0:W5:Y:S01]  /*0800*/  LDG.E.U16 R50, [R14.64] ;  /* 0x000000040e327981 */ /* 0x000162000c1e1500 */
[----:B------:R-:W-:-:S02]  /*0810*/  LEA R9, R4, R25, 0x2 ;  /* 0x0000001904097211 */ /* 0x000fc400078e10ff */
[----:B------:R-:W-:Y:S01]  /*0820*/  LEA.HI.X.SX32 R19, R25, R0, 0x1, P0 ;  /* 0x0000000019137211 */ /* 0x000fe200000f0eff */
[----:B------:R0:W5:Y:S01]  /*0830*/  LDG.E.U16 R65, [R20.64] ;  /* 0x0000000414417981 */ /* 0x000162000c1e1500 */
[C---:B------:R-:W-:Y:S01]  /*0840*/  LEA R12, P0, R9.reuse, R2, 0x1 ;  /* 0x00000002090c7211 */ /* 0x040fe200078008ff */
[C---:B------:R-:W-:Y:S02]  /*0850*/  IMAD R17, R4.reuse, 0x4, R9 ;  /* 0x0000000404117824 */ /* 0x040fe400078e0209 */
[----:B------:R0:W5:Y:S01]  /*0860*/  LDG.E.U16 R52, [R18.64] ;  /* 0x0000000412347981 */ /* 0x000162000c1e1500 */
[----:B------:R-:W-:Y:S01]  /*0870*/  LEA.HI.X.SX32 R13, R9, R0, 0x1, P0 ;  /* 0x00000000090d7211 */ /* 0x000fe200000f0eff */
[----:B------:R-:W-:Y:S01]  /*0880*/  IMAD R9, R4, 0x4, R17 ;  /* 0x0000000404097824 */ /* 0x000fe200078e0211 */
[----:B-1----:R-:W-:-:S03]  /*0890*/  LEA R10, P0, R17, R2, 0x1 ;  /* 0x00000002110a7211 */ /* 0x002fc600078008ff */
[----:B------:R1:W5:Y:S01]  /*08a0*/  LDG.E.U16 R67, [R12.64] ;  /* 0x000000040c437981 */ /* 0x000362000c1e1500 */
[C---:B------:R-:W-:Y:S02]  /*08b0*/  LEA R25, R4.reuse, R9, 0x2 ;  /* 0x0000000904197211 */ /* 0x040fe400078e10ff */
[----:B------:R-:W-:Y:S02]  /*08c0*/  LEA R22, P1, R9, R2, 0x1 ;  /* 0x0000000209167211 */ /* 0x000fe400078208ff */
[-C--:B------:R-:W-:Y:S01]  /*08d0*/  LEA.HI.X.SX32 R11, R17, R0.reuse, 0x1, P0 ;  /* 0x00000000110b7211 */ /* 0x080fe200000f0eff */
[C---:B------:R-:W-:Y:S01]  /*08e0*/  IMAD R17, R4.reuse, 0x4, R25 ;  /* 0x0000000404117824 */ /* 0x040fe200078e0219 */
[----:B------:R-:W-:Y:S02]  /*08f0*/  LEA.HI.X.SX32 R23, R9, R0, 0x1, P1 ;  /* 0x0000000009177211 */ /* 0x000fe400008f0eff */
[C---:B0-----:R-:W-:Y:S01]  /*0900*/  LEA R14, P0, R25.reuse, R2, 0x1 ;  /* 0x00000002190e7211 */ /* 0x041fe200078008ff */
[----:B------:R-:W-:Y:S01]  /*0910*/  IMAD R9, R4, 0x4, R17 ;  /* 0x0000000404097824 */ /* 0x000fe200078e0211 */
[----:B------:R0:W5:Y:S02]  /*0920*/  LDG.E.U16 R54, [R10.64] ;  /* 0x000000040a367981 */ /* 0x000164000c1e1500 */
[----:B------:R-:W-:-:S02]  /*0930*/  LEA.HI.X.SX32 R15, R25, R0, 0x1, P0 ;  /* 0x00000000190f7211 */ /* 0x000fc400000f0eff */
[C---:B------:R-:W-:Y:S01]  /*0940*/  LEA R18, P0, R17.reuse, R2, 0x1 ;  /* 0x0000000211127211 */ /* 0x040fe200078008ff */
[----:B------:R0:W5:Y:S01]  /*0950*/  LDG.E.U16 R69, [R22.64] ;  /* 0x0000000416457981 */ /* 0x000162000c1e1500 */
[C---:B------:R-:W-:Y:S02]  /*0960*/  LEA R21, R4.reuse, R9, 0x2 ;  /* 0x0000000904157211 */ /* 0x040fe400078e10ff */
[----:B------:R-:W-:Y:S01]  /*0970*/  LEA.HI.X.SX32 R19, R17, R0, 0x1, P0 ;  /* 0x0000000011137211 */ /* 0x000fe200000f0eff */
[----:B------:R0:W5:Y:S02]  /*0980*/  LDG.E.U16 R56, [R14.64] ;  /* 0x000000040e387981 */ /* 0x000164000c1e1500 */
[C---:B------:R-:W-:Y:S01]  /*0990*/  IMAD R17, R4.reuse, 0x4, R21 ;  /* 0x0000000404117824 */ /* 0x040fe200078e0215 */
[C---:B-1----:R-:W-:Y:S01]  /*09a0*/  LEA R12, P0, R9.reuse, R2, 0x1 ;  /* 0x00000002090c7211 */ /* 0x042fe200078008ff */
[----:B------:R1:W5:Y:S02]  /*09b0*/  LDG.E.U16 R71, [R18.64] ;  /* 0x0000000412477981 */ /* 0x000364000c1e1500 */
[----:B------:R-:W-:Y:S01]  /*09c0*/  IMAD R25, R4, 0x4, R17 ;  /* 0x0000000404197824 */ /* 0x000fe200078e0211 */
[----:B------:R-:W-:-:S04]  /*09d0*/  LEA.HI.X.SX32 R13, R9, R0, 0x1, P0 ;  /* 0x00000000090d7211 */ /* 0x000fc800000f0eff */
[----:B------:R-:W-:Y:S01]  /*09e0*/  LEA R9, R4, R25, 0x2 ;  /* 0x0000001904097211 */ /* 0x000fe200078e10ff */
[----:B------:R1:W5:Y:S01]  /*09f0*/  LDG.E.U16 R58, [R12.64] ;  /* 0x000000040c3a7981 */ /* 0x000362000c1e1500 */
[----:B0-----:R-:W-:-:S03]  /*0a00*/  LEA R10, P0, R17, R2, 0x1 ;  /* 0x00000002110a7211 */ /* 0x001fc600078008ff */
[----:B------:R-:W-:Y:S01]  /*0a10*/  IMAD R23, R4, 0x4, R9 ;  /* 0x0000000404177824 */ /* 0x000fe200078e0209 */
[----:B------:R-:W-:-:S03]  /*0a20*/  LEA.HI.X.SX32 R11, R17, R0, 0x1, P0 ;  /* 0x00000000110b7211 */ /* 0x000fc600000f0eff */
[C---:B------:R-:W-:Y:S01]  /*0a30*/  IMAD R17, R4.reuse, 0x4, R23 ;  /* 0x0000000404117824 */ /* 0x040fe200078e0217 */
[C---:B------:R-:W-:Y:S01]  /*0a40*/  LEA R14, P0, R25.reuse, R2, 0x1 ;  /* 0x00000002190e7211 */ /* 0x040fe200078008ff */
[----:B------:R0:W5:Y:S03]  /*0a50*/  LDG.E.U16 R60, [R10.64] ;  /* 0x000000040a3c7981 */ /* 0x000166000c1e1500 */
[----:B------:R-:W-:Y:S02]  /*0a60*/  LEA R27, R4, R17, 0x2 ;  /* 0x00000011041b7211 */ /* 0x000fe400078e10ff */
[----:B------:R-:W-:-:S03]  /*0a70*/  LEA.HI.X.SX32 R15, R25, R0, 0x1, P0 ;  /* 0x00000000190f7211 */ /* 0x000fc600000f0eff */
[C---:B------:R-:W-:Y:S01]  /*0a80*/  IMAD R25, R4.reuse, 0x4, R27 ;  /* 0x0000000404197824 */ /* 0x040fe200078e021b */
[C---:B-1----:R-:W-:Y:S01]  /*0a90*/  LEA R18, P0, R9.reuse, R2, 0x1 ;  /* 0x0000000209127211 */ /* 0x042fe200078008ff */
[----:B------:R1:W5:Y:S02]  /*0aa0*/  LDG.E.U16 R75, [R14.64] ;  /* 0x000000040e4b7981 */ /* 0x000364000c1e1500 */
[----:B------:R-:W-:Y:S01]  /*0ab0*/  IMAD R29, R4, 0x4, R25 ;  /* 0x00000004041d7824 */ /* 0x000fe200078e0219 */
[----:B------:R-:W-:-:S04]  /*0ac0*/  LEA.HI.X.SX32 R19, R9, R0, 0x1, P0 ;  /* 0x0000000009137211 */ /* 0x000fc800000f0eff */
[----:B------:R-:W-:Y:S01]  /*0ad0*/  LEA R9, R4, R29, 0x2 ;  /* 0x0000001d04097211 */ /* 0x000fe200078e10ff */
[----:B------:R1:W5:Y:S01]  /*0ae0*/  LDG.E.U16 R62, [R18.64] ;  /* 0x00000004123e7981 */ /* 0x000362000c1e1500 */
[----:B------:R-:W-:-:S03]  /*0af0*/  LEA R12, P0, R17, R2, 0x1 ;  /* 0x00000002110c7211 */ /* 0x000fc600078008ff */
[C---:B------:R-:W-:Y:S01]  /*0b00*/  IMAD R31, R4.reuse, 0x4, R9 ;  /* 0x00000004041f7824 */ /* 0x040fe200078e0209 */
[----:B------:R-:W-:Y:S02]  /*0b10*/  LEA.HI.X.SX32 R13, R17, R0, 0x1, P0 ;  /* 0x00000000110d7211 */ /* 0x000fe400000f0eff */
[-C--:B0-----:R-:W-:Y:S01]  /*0b20*/  LEA R10, P0, R27, R2.reuse, 0x1 ;  /* 0x000000021b0a7211 */ /* 0x081fe200078008ff */
[C---:B------:R-:W-:Y:S01]  /*0b30*/  IMAD R17, R4.reuse, 0x4, R31 ;  /* 0x0000000404117824 */ /* 0x040fe200078e021f */
[----:B------:R-:W-:Y:S01]  /*0b40*/  LEA R20, P1, R21, R2, 0x1 ;  /* 0x0000000215147211 */ /* 0x000fe200078208ff */
[----:B------:R0:W5:Y:S01]  /*0b50*/  LDG.E.U16 R64, [R12.64] ;  /* 0x000000040c407981 */ /* 0x000162000c1e1500 */
[----:B------:R-:W-:Y:S02]  /*0b60*/  LEA.HI.X.SX32 R11, R27, R0, 0x1, P0 ;  /* 0x000000001b0b7211 */ /* 0x000fe400000f0eff */
[C---:B------:R-:W-:Y:S02]  /*0b70*/  LEA R27, R4.reuse, R17, 0x2 ;  /* 0x00000011041b7211 */ /* 0x040fe400078e10ff */
[----:B-1----:R-:W-:Y:S01]  /*0b80*/  LEA R14, P0, R25, R2, 0x1 ;  /* 0x00000002190e7211 */ /* 0x002fe200078008ff */
[----:B------:R1:W5:Y:S02]  /*0b90*/  LDG.E.U16 R79, [R10.64] ;  /* 0x000000040a4f7981 */ /* 0x000364000c1e1500 */
[----:B------:R-:W-:Y:S01]  /*0ba0*/  IMAD R33, R4, 0x4, R27 ;  /* 0x0000000404217824 */ /* 0x000fe200078e021b */
[----:B------:R-:W-:-:S02]  /*0bb0*/  LEA.HI.X.SX32 R21, R21, R0, 0x1, P1 ;  /* 0x0000000015157211 */ /* 0x000fc400008f0eff */
[----:B------:R-:W-:Y:S01]  /*0bc0*/  LEA.HI.X.SX32 R15, R25, R0, 0x1, P0 ;  /* 0x00000000190f7211 */ /* 0x000fe200000f0eff */
[C---:B------:R-:W-:Y:S02]  /*0bd0*/  IMAD R25, R4.reuse, 0x4, R33 ;  /* 0x0000000404197824 */ /* 0x040fe400078e0221 */
[----:B------:R0:W5:Y:S03]  /*0be0*/  LDG.E.U16 R73, [R20.64] ;  /* 0x0000000414497981 */ /* 0x000166000c1e1500 */
[----:B------:R-:W-:Y:S01]  /*0bf0*/  LEA R35, R4, R25, 0x2 ;  /* 0x0000001904237211 */ /* 0x000fe200078e10ff */
[----:B------:R1:W5:Y:S01]  /*0c00*/  LDG.E.U16 R66, [R14.64] ;  /* 0x000000040e427981 */ /* 0x000362000c1e1500 */
[-C--:B------:R-:W-:Y:S02]  /*0c10*/  LEA R22, P1, R23, R2.reuse, 0x1 ;  /* 0x0000000217167211 */ /* 0x080fe400078208ff */
[----:B0-----:R-:W-:-:S04]  /*0c20*/  LEA R20, P0, R9, R2, 0x1 ;  /* 0x0000000209147211 */ /* 0x001fc800078008ff */
[----:B------:R-:W-:Y:S01]  /*0c30*/  LEA.HI.X.SX32 R21, R9, R0, 0x1, P0 ;  /* 0x0000000009157211 */ /* 0x000fe200000f0eff */
[C---:B------:R-:W-:Y:S01]  /*0c40*/  IMAD R9, R4.reuse, 0x4, R35 ;  /* 0x0000000404097824 */ /* 0x040fe200078e0223 */
[----:B------:R-:W-:Y:S02]  /*0c50*/  LEA R12, P0, R31, R2, 0x1 ;  /* 0x000000021f0c7211 */ /* 0x000fe400078008ff */
[-C--:B------:R-:W-:Y:S01]  /*0c60*/  LEA.HI.X.SX32 R23, R23, R0.reuse, 0x1, P1 ;  /* 0x0000000017177211 */ /* 0x080fe200008f0eff */
[----:B------:R0:W5:Y:S01]  /*0c70*/  LDG.E.U16 R68, [R20.64] ;  /* 0x0000000414447981 */ /* 0x000162000c1e1500 */
[----:B------:R-:W-:Y:S01]  /*0c80*/  LEA.HI.X.SX32 R13, R31, R0, 0x1, P0 ;  /* 0x000000001f0d7211 */ /* 0x000fe200000f0eff */
[----:B------:R-:W-:Y:S01]  /*0c90*/  IMAD R31, R4, 0x4, R9 ;  /* 0x00000004041f7824 */ /* 0x000fe200078e0209 */
[-C--:B------:R-:W-:Y:S01]  /*0ca0*/  LEA R18, P1, R29, R2.reuse, 0x1 ;  /* 0x000000021d127211 */ /* 0x080fe200078208ff */
[----:B------:R0:W5:Y:S01]  /*0cb0*/  LDG.E.U16 R77, [R22.64] ;  /* 0x00000004164d7981 */ /* 0x000162000c1e1500 */
[----:B-1----:R-:W-:-:S02]  /*0cc0*/  LEA R10, P0, R17, R2, 0x1 ;  /* 0x00000002110a7211 */ /* 0x002fc400078008ff */
[-C--:B------:R-:W-:Y:S01]  /*0cd0*/  LEA.HI.X.SX32 R19, R29, R0.reuse, 0x1, P1 ;  /* 0x000000001d137211 */ /* 0x080fe200008f0eff */
[----:B------:R1:W5:Y:S01]  /*0ce0*/  LDG.E.U16 R83, [R12.64] ;  /* 0x000000040c537981 */ /* 0x000362000c1e1500 */
[C---:B------:R-:W-:Y:S02]  /*0cf0*/  LEA R29, R4.reuse, R31, 0x2 ;  /* 0x0000001f041d7211 */ /* 0x040fe400078e10ff */
[----:B------:R-:W-:Y:S01]  /*0d00*/  LEA.HI.X.SX32 R11, R17, R0, 0x1, P0 ;  /* 0x00000000110b7211 */ /* 0x000fe200000f0eff */
[----:B------:R1:W5:Y:S01]  /*0d10*/  LDG.E.U16 R81, [R18.64] ;  /* 0x0000000412517981 */ /* 0x000362000c1e1500 */
[-C--:B0-----:R-:W-:Y:S01]  /*0d20*/  LEA R22, P1, R27, R2.reuse, 0x1 ;  /* 0x000000021b167211 */ /* 0x081fe200078208ff */
[C---:B------:R-:W-:Y:S01]  /*0d30*/  IMAD R17, R4.reuse, 0x4, R29 ;  /* 0x0000000404117824 */ /* 0x040fe200078e021d */
[----:B------:R-:W-:Y:S01]  /*0d40*/  LEA R14, P0, R25, R2, 0x1 ;  /* 0x00000002190e7211 */ /* 0x000fe200078008ff */
[----:B------:R0:W5:Y:S01]  /*0d50*/  LDG.E.U16 R70, [R10.64] ;  /* 0x000000040a467981 */ /* 0x000162000c1e1500 */
[-C--:B------:R-:W-:Y:S01]  /*0d60*/  LEA.HI.X.SX32 R23, R27, R0.reuse, 0x1, P1 ;  /* 0x000000001b177211 */ /* 0x080fe200008f0eff */
[----:B------:R-:W-:Y:S01]  /*0d70*/  IMAD R27, R4, 0x4, R17 ;  /* 0x00000004041b7824 */ /* 0x000fe200078e0211 */
[----:B------:R-:W-:-:S02]  /*0d80*/  LEA.HI.X.SX32 R15, R25, R0, 0x1, P0 ;  /* 0x00000000190f7211 */ /* 0x000fc400000f0eff */
[-C--:B------:R-:W-:Y:S01]  /*0d90*/  LEA R20, P1, R29, R2.reuse, 0x1 ;  /* 0x000000021d147211 */ /* 0x080fe200078208ff */
[----:B------:R0:W5:Y:S01]  /*0da0*/  LDG.E.U16 R85, [R22.64] ;  /* 0x0000000416557981 */ /* 0x000162000c1e1500 */
[C---:B------:R-:W-:Y:S02]  /*0db0*/  LEA R37, R4.reuse, R27, 0x2 ;  /* 0x0000001b04257211 */ /* 0x040fe400078e10ff */
[C---:B-1----:R-:W-:Y:S01]  /*0dc0*/  LEA R18, P0, R9.reuse, R2, 0x1 ;  /* 0x0000000209127211 */ /* 0x042fe200078008ff */
[----:B------:R1:W5:Y:S02]  /*0dd0*/  LDG.E.U16 R87, [R14.64] ;  /* 0x000000040e577981 */ /* 0x000364000c1e1500 */
[----:B------:R-:W-:Y:S01]  /*0de0*/  IMAD R25, R4, 0x4, R37 ;  /* 0x0000000404197824 */ /* 0x000fe200078e0225 */
[----:B------:R-:W-:-:S03]  /*0df0*/  LEA.HI.X.SX32 R19, R9, R0, 0x1, P0 ;  /* 0x0000000009137211 */ /* 0x000fc600000f0eff */
[C---:B------:R-:W-:Y:S01]  /*0e00*/  IMAD R9, R4.reuse, 0x4, R25 ;  /* 0x0000000404097824 */ /* 0x040fe200078e0219 */
[C---:B------:R-:W-:Y:S01]  /*0e10*/  LEA R12, P0, R27.reuse, R2, 0x1 ;  /* 0x000000021b0c7211 */ /* 0x040fe200078008ff */
[----:B------:R1:W5:Y:S03]  /*0e20*/  LDG.E.U16 R89, [R18.64] ;  /* 0x0000000412597981 */ /* 0x000366000c1e1500 */
[----:B0-----:R-:W-:Y:S02]  /*0e30*/  LEA R11, R4, R9, 0x2 ;  /* 0x00000009040b7211 */ /* 0x001fe400078e10ff */
[----:B------:R-:W-:-:S03]  /*0e40*/  LEA.HI.X.SX32 R13, R27, R0, 0x1, P0 ;  /* 0x000000001b0d7211 */ /* 0x000fc600000f0eff */
[C---:B------:R-:W-:Y:S01]  /*0e50*/  IMAD R39, R4.reuse, 0x4, R11 ;  /* 0x0000000404277824 */ /* 0x040fe200078e020b */
[----:B------:R-:W-:Y:S01]  /*0e60*/  LEA.HI.X.SX32 R21, R29, R0, 0x1, P1 ;  /* 0x000000001d157211 */ /* 0x000fe200008f0eff */
[----:B------:R0:W5:Y:S02]  /*0e70*/  LDG.E.U16 R93, [R12.64] ;  /* 0x000000040c5d7981 */ /* 0x000164000c1e1500 */
[C---:B------:R-:W-:Y:S01]  /*0e80*/  IMAD R27, R4.reuse, 0x4, R39 ;  /* 0x00000004041b7824 */ /* 0x040fe200078e0227 */
[-C--:B------:R-:W-:Y:S01]  /*0e90*/  LEA R22, P0, R25, R2.reuse, 0x1 ;  /* 0x0000000219167211 */ /* 0x080fe200078008ff */
[----:B------:R0:W5:Y:S03]  /*0ea0*/  LDG.E.U16 R91, [R20.64] ;  /* 0x00000004145b7981 */ /* 0x000166000c1e1500 */
[----:B------:R-:W-:Y:S02]  /*0eb0*/  LEA R41, R4, R27, 0x2 ;  /* 0x0000001b04297211 */ /* 0x000fe400078e10ff */
[----:B------:R-:W-:-:S03]  /*0ec0*/  LEA R24, P1, R11, R2, 0x1 ;  /* 0x000000020b187211 */ /* 0x000fc600078208ff */
[----:B------:R-:W-:Y:S01]  /*0ed0*/  IMAD R43, R4, 0x4, R41 ;  /* 0x00000004042b7824 */ /* 0x000fe200078e0229 */
[-C--:B------:R-:W-:Y:S02]  /*0ee0*/  LEA.HI.X.SX32 R23, R25, R0.reuse, 0x1, P0 ;  /* 0x0000000019177211 */ /* 0x080fe400000f0eff */
[----:B------:R-:W-:Y:S02]  /*0ef0*/  LEA.HI.X.SX32 R25, R11, R0, 0x1, P1 ;  /* 0x000000000b197211 */ /* 0x000fe400008f0eff */
[-C--:B------:R-:W-:Y:S01]  /*0f00*/  LEA R26, P0, R27, R2.reuse, 0x1 ;  /* 0x000000021b1a7211 */ /* 0x080fe200078008ff */
[----:B------:R1:W5:Y:S01]  /*0f10*/  LDG.E.U16 R95, [R22.64] ;  /* 0x00000004165f7981 */ /* 0x000362000c1e1500 */
[----:B------:R-:W-:Y:S02]  /*0f20*/  LEA R28, P1, R43, R2, 0x1 ;  /* 0x000000022b1c7211 */ /* 0x000fe400078208ff */
[-C--:B------:R-:W-:Y:S01]  /*0f30*/  LEA.HI.X.SX32 R27, R27, R0.reuse, 0x1, P0 ;  /* 0x000000001b1b7211 */ /* 0x080fe200000f0eff */
[----:B------:R1:W5:Y:S01]  /*0f40*/  LDG.E.U16 R97, [R24.64] ;  /* 0x0000000418617981 */ /* 0x000362000c1e1500 */
[----:B------:R-:W-:-:S02]  /*0f50*/  LEA.HI.X.SX32 R29, R43, R0, 0x1, P1 ;  /* 0x000000002b1d7211 */ /* 0x000fc400008f0eff */
[-C--:B------:R-:W-:Y:S02]  /*0f60*/  LEA R10, P0, R33, R2.reuse, 0x1 ;  /* 0x00000002210a7211 */ /* 0x080fe400078008ff */
[----:B0-----:R-:W-:Y:S01]  /*0f70*/  LEA R12, P1, R35, R2, 0x1 ;  /* 0x00000002230c7211 */ /* 0x001fe200078208ff */
[----:B------:R0:W5:Y:S01]  /*0f80*/  LDG.E.U16 R27, [R26.64] ;  /* 0x000000041a1b7981 */ /* 0x000162000c1e1500 */
[-C--:B------:R-:W-:Y:S02]  /*0f90*/  LEA.HI.X.SX32 R11, R33, R0.reuse, 0x1, P0 ;  /* 0x00000000210b7211 */ /* 0x080fe400000f0eff */
[----:B------:R-:W-:Y:S01]  /*0fa0*/  LEA.HI.X.SX32 R13, R35, R0, 0x1, P1 ;  /* 0x00000000230d7211 */ /* 0x000fe200008f0eff */
[----:B------:R-:W-:Y:S01]  /*0fb0*/  IMAD R43, R4, 0x4, R43 ;  /* 0x00000004042b7824 */ /* 0x000fe200078e022b */
[-C--:B-1----:R-:W-:Y:S01]  /*0fc0*/  LEA R14, P0, R31, R2.reuse, 0x1 ;  /* 0x000000021f0e7211 */ /* 0x082fe200078008ff */
[----:B------:R1:W5:Y:S01]  /*0fd0*/  LDG.E.U16 R29, [R28.64] ;  /* 0x000000041c1d7981 */ /* 0x000362000c1e1500 */
[----:B------:R-:W-:-:S02]  /*0fe0*/  LEA R18, P1, R17, R2, 0x1 ;  /* 0x0000000211127211 */ /* 0x000fc400078208ff */
[-C--:B------:R-:W-:Y:S01]  /*0ff0*/  LEA.HI.X.SX32 R15, R31, R0.reuse, 0x1, P0 ;  /* 0x000000001f0f7211 */ /* 0x080fe200000f0eff */
[----:B0-----:R0:W5:Y:S01]  /*1000*/  LDG.E.U16 R26, [R12.64] ;  /* 0x000000040c1a7981 */ /* 0x001162000c1e1500 */
[----:B------:R-:W-:Y:S02]  /*1010*/  LEA.HI.X.SX32 R19, R17, R0, 0x1, P1 ;  /* 0x0000000011137211 */ /* 0x000fe400008f0eff */
[-C--:B------:R-:W-:Y:S01]  /*1020*/  LEA R20, P0, R37, R2.reuse, 0x1 ;  /* 0x0000000225147211 */ /* 0x080fe200078008ff */
[----:B------:R1:W5:Y:S01]  /*1030*/  LDG.E.U16 R72, [R10.64] ;  /* 0x000000040a487981 */ /* 0x000362000c1e1500 */
[----:B------:R-:W-:Y:S02]  /*1040*/  LEA R24, P1, R39, R2, 0x1 ;  /* 0x0000000227187211 */ /* 0x000fe400078208ff */
[-C--:B------:R-:W-:Y:S01]  /*1050*/  LEA.HI.X.SX32 R21, R37, R0.reuse, 0x1, P0 ;  /* 0x0000000025157211 */ /* 0x080fe200000f0eff */
[----:B------:R-:W5:Y:S01]  /*1060*/  LDG.E.U16 R18, [R18.64] ;  /* 0x0000000412127981 */ /* 0x000f62000c1e1500 */
[----:B------:R-:W-:-:S02]  /*1070*/  LEA.HI.X.SX32 R25, R39, R0, 0x1, P1 ;  /* 0x0000000027197211 */ /* 0x000fc400008f0eff */
[-C--:B------:R-:W-:Y:S01]  /*1080*/  LEA R22, P0, R9, R2.reuse, 0x1 ;  /* 0x0000000209167211 */ /* 0x080fe200078008ff */
[----:B------:R-:W5:Y:S01]  /*1090*/  LDG.E.U16 R20, [R20.64] ;  /* 0x0000000414147981 */ /* 0x000f62000c1e1500 */
[----:B0-----:R-:W-:Y:S02]  /*10a0*/  LEA R12, P1, R43, R2, 0x1 ;  /* 0x000000022b0c7211 */ /* 0x001fe400078208ff */
[-C--:B------:R-:W-:Y:S01]  /*10b0*/  LEA.HI.X.SX32 R23, R9, R0.reuse, 0x1, P0 ;  /* 0x0000000009177211 */ /* 0x080fe200000f0eff */
[----:B------:R-:W5:Y:S01]  /*10c0*/  LDG.E.U16 R24, [R24.64] ;  /* 0x0000000418187981 */ /* 0x000f62000c1e1500 */
[----:B------:R-:W-:-:S03]  /*10d0*/  LEA.HI.X.SX32 R13, R43, R0, 0x1, P1 ;  /* 0x000000002b0d7211 */ /* 0x000fc600008f0eff */
[----:B------:R-:W5:Y:S04]  /*10e0*/  LDG.E.U16 R22, [R22.64] ;  /* 0x0000000416167981 */ /* 0x000f68000c1e1500 */
[----:B------:R0:W5:Y:S01]  /*10f0*/  LDG.E.U16 R74, [R12.64] ;  /* 0x000000040c4a7981 */ /* 0x000162000c1e1500 */
[----:B-1----:R-:W-:-:S03]  /*1100*/  LEA R10, P0, R41, R2, 0x1 ;  /* 0x00000002290a7211 */ /* 0x002fc600078008ff */
[----:B------:R1:W5:Y:S01]  /*1110*/  LDG.E.U16 R14, [R14.64] ;  /* 0x000000040e0e7981 */ /* 0x000362000c1e1500 */
[----:B------:R-:W-:-:S05]  /*1120*/  LEA.HI.X.SX32 R11, R41, R0, 0x1, P0 ;  /* 0x00000000290b7211 */ /* 0x000fca00000f0eff */
[----:B------:R0:W5:Y:S01]  /*1130*/  LDG.E.U16 R28, [R10.64] ;  /* 0x000000040a1c7981 */ /* 0x000162000c1e1500 */
[C---:B------:R-:W-:Y:S02]  /*1140*/  LOP3.LUT R0, R187.reuse, 0xc0, RZ, 0xc0, !PT ;  /* 0x000000c0bb007812 */ /* 0x040fe400078ec0ff */
[----:B------:R-:W-:Y:S02]  /*1150*/  LOP3.LUT R78, R187, 0xff, RZ, 0xc0, !PT ;  /* 0x000000ffbb4e7812 */ /* 0x000fe400078ec0ff */
[----:B------:R-:W-:Y:S02]  /*1160*/  SHF.R.U32.HI R9, RZ, 0x2, R0 ;  /* 0x00000002ff097819 */ /* 0x000fe40000011600 */
[----:B------:R-:W-:-:S04]  /*1170*/  SHF.L.U32 R0, R78, 0x1, RZ ;  /* 0x000000014e007819 */ /* 0x000fc800000006ff */
[----:B------:R-:W-:-:S05]  /*1180*/  LOP3.LUT R2, R0, R9, RZ, 0x3c, !PT ;  /* 0x0000000900027212 */ /* 0x000fca00078e3cff */
[----:B--2---:R2:W-:Y:S01]  /*1190*/  STS.U16 [R2], R3 ;  /* 0x0000000302007388 */ /* 0x0045e20000000400 */
[----:B------:R-:W-:-:S03]  /*11a0*/  IMAD.MOV.U32 R4, RZ, RZ, c[0x0][0x1d0] ;  /* 0x00007400ff047624 */ /* 0x000fc600078e00ff */
[----:B---3--:R3:W-:Y:S01]  /*11b0*/  STS.U16 [R2+0x400], R5 ;  /* 0x0004000502007388 */ /* 0x0087e20000000400 */
[----:B--2---:R-:W-:-:S03]  /*11c0*/  LOP3.LUT R3, R2, 0x40, RZ, 0x3c, !PT ;  /* 0x0000004002037812 */ /* 0x004fc600078e3cff */
[----:B----4-:R2:W-:Y:S04]  /*11d0*/  STS.U16 [R2+0x800], R7 ;  /* 0x0008000702007388 */ /* 0x0105e80000000400 */
[----:B------:R-:W-:Y:S04]  /*11e0*/  STS.U16 [R2+0xc00], R45 ;  /* 0x000c002d02007388 */ /* 0x000fe80000000400 */
[----:B------:R-:W-:Y:S04]  /*11f0*/  STS.U16 [R2+0x1000], R47 ;  /* 0x0010002f02007388 */ /* 0x000fe80000000400 */
[----:B------:R-:W-:Y:S04]  /*1200*/  STS.U16 [R2+0x1400], R49 ;  /* 0x0014003102007388 */ /* 0x000fe80000000400 */
[----:B------:R-:W-:Y:S04]  /*1210*/  STS.U16 [R2+0x1800], R51 ;  /* 0x0018003302007388 */ /* 0x000fe80000000400 */
[----:B------:R-:W-:Y:S04]  /*1220*/  STS.U16 [R2+0x1c00], R53 ;  /* 0x001c003502007388 */ /* 0x000fe80000000400 */
[----:B------:R-:W-:Y:S04]  /*1230*/  STS.U16 [R2+0x2000], R55 ;  /* 0x0020003702007388 */ /* 0x000fe80000000400 */
[----:B------:R-:W-:Y:S04]  /*1240*/  STS.U16 [R2+0x2400], R57 ;  /* 0x0024003902007388 */ /* 0x000fe80000000400 */
[----:B-----5:R-:W-:Y:S04]  /*1250*/  STS.U16 [R2+0x2800], R59 ;  /* 0x0028003b02007388 */ /* 0x020fe80000000400 */
[----:B------:R-:W-:Y:S04]  /*1260*/  STS.U16 [R2+0x2c00], R61 ;  /* 0x002c003d02007388 */ /* 0x000fe80000000400 */
[----:B------:R-:W-:Y:S04]  /*1270*/  STS.U16 [R2+0x3000], R63 ;  /* 0x0030003f02007388 */ /* 0x000fe80000000400 */
[----:B------:R-:W-:Y:S01]  /*1280*/  STS.U16 [R2+0x3400], R65 ;  /* 0x0034004102007388 */ /* 0x000fe20000000400 */
[----:B------:R-:W-:-:S03]  /*1290*/  ISETP.GE.AND P0, PT, R4, 0x1, PT ;  /* 0x000000010400780c */ /* 0x000fc60003f06270 */
[----:B------:R-:W-:Y:S04]  /*12a0*/  STS.U16 [R2+0x3800], R67 ;  /* 0x0038004302007388 */ /* 0x000fe80000000400 */
[----:B------:R-:W-:Y:S04]  /*12b0*/  STS.U16 [R2+0x3c00], R69 ;  /* 0x003c004502007388 */ /* 0x000fe80000000400 */
[----:B------:R-:W-:Y:S01]  /*12c0*/  STS.U16 [R2+0x4000], R71 ;  /* 0x0040004702007388 */ /* 0x000fe20000000400 */
[----:B------:R-:W-:Y:S01]  /*12d0*/  IMAD.MOV.U32 R31, RZ, RZ, 0x3f800000 ;  /* 0x3f800000ff1f7424 */ /* 0x000fe200078e00ff */
[----:B------:R-:W-:Y:S01]  /*12e0*/  MOV R4, 0xff800000 ;  /* 0xff80000000047802 */ /* 0x000fe20000000f00 */
[----:B---3--:R-:W-:Y:S01]  /*12f0*/  IMAD.MOV.U32 R5, RZ, RZ, -0x800000 ;  /* 0xff800000ff057424 */ /* 0x008fe200078e00ff */
[----:B--2---:R-:W-:Y:S01]  /*1300*/  MOV R7, 0xff800000 ;  /* 0xff80000000077802 */ /* 0x004fe20000000f00 */
[----:B------:R-:W-:Y:S01]  /*1310*/  IMAD.MOV.U32 R9, RZ, RZ, -0x800000 ;  /* 0xff800000ff097424 */ /* 0x000fe200078e00ff */
[----:B0-----:R-:W-:Y:S01]  /*1320*/  MOV R10, 0xff800000 ;  /* 0xff800000000a7802 */ /* 0x001fe20000000f00 */
[----:B------:R-:W-:Y:S01]  /*1330*/  IMAD.MOV.U32 R11, RZ, RZ, -0x800000 ;  /* 0xff800000ff0b7424 */ /* 0x000fe200078e00ff */
[----:B------:R-:W-:Y:S01]  /*1340*/  STS.U16 [R2+0x4800], R75 ;  /* 0x0048004b02007388 */ /* 0x000fe20000000400 */
[----:B------:R-:W-:Y:S01]  /*1350*/  IMAD.MOV.U32 R12, RZ, RZ, 0x3f800000 ;  /* 0x3f800000ff0c7424 */ /* 0x000fe200078e00ff */
[----:B------:R-:W-:Y:S01]  /*1360*/  MOV R13, 0x3f800000 ;  /* 0x3f800000000d7802 */ /* 0x000fe20000000f00 */
[----:B-1----:R-:W-:Y:S01]  /*1370*/  IMAD.MOV.U32 R15, RZ, RZ, 0x3f800000 ;  /* 0x3f800000ff0f7424 */ /* 0x002fe200078e00ff */
[----:B------:R-:W-:Y:S04]  /*1380*/  STS.U16 [R2+0x5000], R79 ;  /* 0x0050004f02007388 */ /* 0x000fe80000000400 */
[----:B------:R-:W-:Y:S01]  /*1390*/  STS.U16 [R2+0x4400], R73 ;  /* 0x0044004902007388 */ /* 0x000fe20000000400 */
[----:B------:R-:W-:Y:S01]  /*13a0*/  MOV R17, 0x3f800000 ;  /* 0x3f80000000117802 */ /* 0x000fe20000000f00 */
[----:B------:R-:W-:-:S02]  /*13b0*/  CS2R R104, SRZ ;  /* 0x0000000000687805 */ /* 0x000fc4000001ff00 */
[----:B------:R-:W-:Y:S04]  /*13c0*/  STS.U16 [R2+0x4c00], R77 ;  /* 0x004c004d02007388 */ /* 0x000fe80000000400 */
        /* <DEDUP_REMOVED lines=19> */
[----:B------:R-:W-:Y:S01]  /*1500*/  STS.U16 [R3+0x7e00], R74 ;  /* 0x007e004a03007388 */ /* 0x000fe20000000400 */
[----:B------:R-:W-:Y:S01]  /*1510*/  CS2R R106, SRZ ;  /* 0x00000000006a7805 */ /* 0x000fe2000001ff00 */
[----:B------:R-:W-:Y:S01]  /*1520*/  CS2R R108, SRZ ;  /* 0x00000000006c7805 */ /* 0x000fe2000001ff00 */
[----:B------:R-:W-:Y:S01]  /*1530*/  CS2R R110, SRZ ;  /* 0x00000000006e7805 */ /* 0x000fe2000001ff00 */
[----:B------:R0:W-:Y:S01]  /*1540*/  STS.U16 [R3+0x200], R6 ;  /* 0x0002000603007388 */ /* 0x0001e20000000400 */
        /* <DEDUP_REMOVED lines=9> */
[----:B0-----:R-:W-:Y:S01]  /*15e0*/  IMAD.MOV.U32 R6, RZ, RZ, -0x800000 ;  /* 0xff800000ff067424 */ /* 0x001fe200078e00ff */
[----:B------:R-:W-:Y:S01]  /*15f0*/  CS2R R118, SRZ ;  /* 0x0000000000767805 */ /* 0x000fe2000001ff00 */
[----:B------:R0:W-:Y:S01]  /*1600*/  STS.U16 [R3+0x1600], R36 ;  /* 0x0016002403007388 */ /* 0x0001e20000000400 */
[----:B------:R-:W-:Y:S01]  /*1610*/  CS2R R128, SRZ ;  /* 0x0000000000807805 */ /* 0x000fe2000001ff00 */
[----:B-1----:R-:W-:Y:S01]  /*1620*/  IMAD.MOV.U32 R8, RZ, RZ, -0x800000 ;  /* 0xff800000ff087424 */ /* 0x002fe200078e00ff */
[----:B------:R-:W-:Y:S01]  /*1630*/  CS2R R130, SRZ ;  /* 0x0000000000827805 */ /* 0x000fe2000001ff00 */
[----:B------:R1:W-:Y:S01]  /*1640*/  STS.U16 [R3+0x1a00], R38 ;  /* 0x001a002603007388 */ /* 0x0003e20000000400 */
[----:B------:R-:W-:Y:S01]  /*1650*/  SHF.L.U32 R76, R187, 0x2, RZ ;  /* 0x00000002bb4c7819 */ /* 0x000fe200000006ff */
[----:B--2---:R-:W-:-:S02]  /*1660*/  IMAD.MOV.U32 R30, RZ, RZ, 0x3f800000 ;  /* 0x3f800000ff1e7424 */ /* 0x004fc400078e00ff */
[----:B------:R2:W-:Y:S01]  /*1670*/  STS.U16 [R3+0x1e00], R40 ;  /* 0x001e002803007388 */ /* 0x0005e20000000400 */
[----:B0-----:R-:W-:-:S03]  /*1680*/  CS2R R36, SRZ ;  /* 0x0000000000247805 */ /* 0x001fc6000001ff00 */
[----:B------:R0:W-:Y:S01]  /*1690*/  STS.U16 [R3+0x2200], R42 ;  /* 0x0022002a03007388 */ /* 0x0001e20000000400 */
[----:B-1----:R-:W-:-:S03]  /*16a0*/  CS2R R38, SRZ ;  /* 0x0000000000267805 */ /* 0x002fc6000001ff00 */
[----:B------:R1:W-:Y:S01]  /*16b0*/  STS.U16 [R3+0x2600], R44 ;  /* 0x0026002c03007388 */ /* 0x0003e20000000400 */
[----:B--2---:R-:W-:-:S03]  /*16c0*/  CS2R R40, SRZ ;  /* 0x0000000000287805 */ /* 0x004fc6000001ff00 */
        /* <DEDUP_REMOVED lines=29> */
[----:B--2---:R-:W-:Y:S01]  /*18a0*/  CS2R R70, SRZ ;  /* 0x0000000000467805 */ /* 0x004fe2000001ff00 */
[----:B0-----:R-:W-:Y:S02]  /*18b0*/  IMAD.MOV.U32 R14, RZ, RZ, 0x3f800000 ;  /* 0x3f800000ff0e7424 */ /* 0x001fe400078e00ff */
[----:B-1----:R-:W-:Y:S01]  /*18c0*/  IMAD.MOV.U32 R28, RZ, RZ, 0x3f800000 ;  /* 0x3f800000ff1c7424 */ /* 0x002fe200078e00ff */
[----:B------:R-:W-:Y:S05]  /*18d0*/  @!P0 BRA `(.L_x_0) ;  /* 0x0000698000008947 */ /* 0x000fea0003800000 */
[----:B------:R-:W-:Y:S01]  /*18e0*/  IMAD R8, R82, c[0x0][0x1b8], RZ ;  /* 0x00006e0052087a24 */ /* 0x000fe200078e02ff */
[C---:B------:R-:W-:Y:S01]  /*18f0*/  LOP3.LUT R252, R187.reuse, 0x1c, RZ, 0xc0, !PT ;  /* 0x0000001cbbfc7812 */ /* 0x040fe200078ec0ff */
[----:B------:R-:W-:Y:S01]  /*1900*/  IMAD.MOV.U32 R43, RZ, RZ, c[0x0][0x1b8] ;  /* 0x00006e00ff2b7624 */ /* 0x000fe200078e00ff */
[----:B------:R-:W-:Y:S01]  /*1910*/  LOP3.LUT R19, R76, 0x7c, RZ, 0xc0, !PT ;  /* 0x0000007c4c137812 */ /* 0x000fe200078ec0ff */
[----:B------:R-:W-:Y:S01]  /*1920*/  IMAD R16, R16, c[0x0][0x1b4], RZ ;  /* 0x00006d0010107a24 */ /* 0x000fe200078e02ff */
[----:B------:R-:W-:Y:S01]  /*1930*/  LOP3.LUT R38, R187, 0xe0, RZ, 0xc0, !PT ;  /* 0x000000e0bb267812 */ /* 0x000fe200078ec0ff */
[C---:B------:R-:W-:Y:S01]  /*1940*/  IMAD R9, R43.reuse, 0x4, R8 ;  /* 0x000000042b097824 */ /* 0x040fe200078e0208 */
[----:B------:R-:W-:Y:S01]  /*1950*/  MOV R169, 0xff800000 ;  /* 0xff80000000a97802 */ /* 0x000fe20000000f00 */
[----:B------:R-:W-:Y:S01]  /*1960*/  IMAD R5, R80, c[0x0][0x1b0], RZ ;  /* 0x00006c0050057a24 */ /* 0x000fe200078e02ff */
[----:B------:R-:W-:Y:S01]  /*1970*/  MOV R163, 0xff800000 ;  /* 0xff80000000a37802 */ /* 0x000fe20000000f00 */
[----:B------:R-:W-:Y:S01]  /*1980*/  IMAD.SHL.U32 R7, R16, 0x2, RZ ;  /* 0x0000000210077824 */ /* 0x000fe200078e00ff */
[----:B------:R-:W-:Y:S01]  /*1990*/  LEA R10, R43, R9, 0x2 ;  /* 0x000000092b0a7211 */ /* 0x000fe200078e10ff */
[----:B------:R-:W-:Y:S01]  /*19a0*/  IMAD.SHL.U32 R6, R5, 0x2, RZ ;  /* 0x0000000205067824 */ /* 0x000fe200078e00ff */
[----:B------:R-:W-:Y:S01]  /*19b0*/  CS2R R104, SRZ ;  /* 0x0000000000687805 */ /* 0x000fe2000001ff00 */
[C---:B------:R-:W-:Y:S01]  /*19c0*/  IMAD R22, R252.reuse, 0x20, R19 ;  /* 0x00000020fc167824 */ /* 0x040fe200078e0213 */
[----:B------:R-:W-:Y:S01]  /*19d0*/  SHF.L.U32 R19, R252, 0x3, RZ ;  /* 0x00000003fc137819 */ /* 0x000fe200000006ff */
[----:B------:R-:W-:Y:S01]  /*19e0*/  IMAD R11, R43, 0x4, R10 ;  /* 0x000000042b0b7824 */ /* 0x000fe200078e020a */
[----:B------:R-:W-:Y:S01]  /*19f0*/  IADD3 R39, P2, P3, R7, c[0x0][0x170], R6 ;  /* 0x00005c0007277a10 */ /* 0x000fe20007b5e006 */
[----:B------:R-:W-:Y:S01]  /*1a00*/  IMAD R4, R80, c[0x0][0x1a0], RZ ;  /* 0x0000680050047a24 */ /* 0x000fe200078e02ff */
[----:B------:R-:W-:Y:S01]  /*1a10*/  SHF.R.U32.HI R7, RZ, 0x3, R78 ;  /* 0x00000003ff077819 */ /* 0x000fe2000001164e */
[----:B------:R-:W-:Y:S01]  /*1a20*/  IMAD R12, R43, 0x4, R11 ;  /* 0x000000042b0c7824 */ /* 0x000fe200078e020b */
[----:B------:R-:W-:Y:S01]  /*1a30*/  CS2R R106, SRZ ;  /* 0x00000000006a7805 */ /* 0x000fe2000001ff00 */
[----:B------:R-:W-:Y:S01]  /*1a40*/  IMAD R6, R78, c[0x0][0x1a8], RZ ;  /* 0x00006a004e067a24 */ /* 0x000fe200078e02ff */
[----:B------:R-:W-:Y:S01]  /*1a50*/  LOP3.LUT R20, R7, 0x1c, RZ, 0xc0, !PT ;  /* 0x0000001c07147812 */ /* 0x000fe200078ec0ff */
[----:B------:R-:W-:Y:S01]  /*1a60*/  IMAD.HI R16, R16, 0x2, RZ ;  /* 0x0000000210107827 */ /* 0x000fe200078e02ff */
[C---:B------:R-:W-:Y:S01]  /*1a70*/  LEA R13, R43.reuse, R12, 0x2 ;  /* 0x0000000c2b0d7211 */ /* 0x040fe200078e10ff */
[----:B------:R-:W-:Y:S01]  /*1a80*/  CS2R R108, SRZ ;  /* 0x00000000006c7805 */ /* 0x000fe2000001ff00 */
[----:B------:R-:W-:Y:S01]  /*1a90*/  SHF.R.U32.HI R7, RZ, 0x1, R38 ;  /* 0x00000001ff077819 */ /* 0x000fe20000011626 */
[----:B------:R-:W-:Y:S01]  /*1aa0*/  IMAD.SHL.U32 R33, R6, 0x2, RZ ;  /* 0x0000000206217824 */ /* 0x000fe200078e00ff */
[----:B------:R-:W-:Y:S01]  /*1ab0*/  SHF.L.U32 R32, R4, 0x1, RZ ;  /* 0x0000000104207819 */ /* 0x000fe200000006ff */
[----:B------:R-:W-:Y:S01]  /*1ac0*/  IMAD R14, R43, 0x4, R13 ;  /* 0x000000042b0e7824 */ /* 0x000fe200078e020d */
[----:B------:R-:W-:Y:S01]  /*1ad0*/  CS2R R110, SRZ ;  /* 0x00000000006e7805 */ /* 0x000fe2000001ff00 */
[----:B------:R-:W-:Y:S01]  /*1ae0*/  IMAD.IADD R19, R19, 0x1, R20 ;  /* 0x0000000113137824 */ /* 0x000fe200078e0214 */
[----:B------:R-:W-:Y:S01]  /*1af0*/  LOP3.LUT R20, R22, R7, RZ, 0x3c, !PT ;  /* 0x0000000716147212 */ /* 0x000fe200078e3cff */
[----:B------:R-:W-:Y:S01]  /*1b00*/  IMAD R15, R43, 0x4, R14 ;  /* 0x000000042b0f7824 */ /* 0x000fe200078e020e */
[----:B------:R-:W-:Y:S01]  /*1b10*/  IADD3 R32, P0, P1, R33, c[0x0][0x168], R32 ;  /* 0x00005a0021207a10 */ /* 0x000fe2000791e020 */
[----:B------:R-:W-:Y:S01]  /*1b20*/  IMAD.HI R7, R5, 0x2, RZ ;  /* 0x0000000205077827 */ /* 0x000fe200078e02ff */
[----:B------:R-:W-:Y:S01]  /*1b30*/  LOP3.LUT R22, R187, 0x7, RZ, 0xc0, !PT ;  /* 0x00000007bb167812 */ /* 0x000fe200078ec0ff */
[----:B------:R-:W-:Y:S01]  /*1b40*/  CS2R R132, SRZ ;  /* 0x0000000000847805 */ /* 0x000fe2000001ff00 */
[C---:B------:R-:W-:Y:S01]  /*1b50*/  LEA R17, R43.reuse, R15, 0x2 ;  /* 0x0000000f2b117211 */ /* 0x040fe200078e10ff */
[----:B------:R-:W-:Y:S01]  /*1b60*/  IMAD.HI R4, R4, 0x2, RZ ;  /* 0x0000000204047827 */ /* 0x000fe200078e02ff */
[----:B------:R-:W-:Y:S01]  /*1b70*/  IADD3.X R41, R16, c[0x0][0x174], R7, P2, P3 ;  /* 0x00005d0010297a10 */ /* 0x000fe200017e6407 */
[----:B------:R-:W-:Y:S01]  /*1b80*/  CS2R R134, SRZ ;  /* 0x0000000000867805 */ /* 0x000fe2000001ff00 */
[----:B------:R-:W-:Y:S01]  /*1b90*/  SHF.L.U32 R7, R22, 0x4, RZ ;  /* 0x0000000416077819 */ /* 0x000fe200000006ff */
[----:B------:R-:W-:Y:S01]  /*1ba0*/  IMAD R18, R43, 0x4, R17 ;  /* 0x000000042b127824 */ /* 0x000fe200078e0211 */
[----:B------:R-:W-:Y:S01]  /*1bb0*/  SHF.L.U32 R16, R187, 0x1, RZ ;  /* 0x00000001bb107819 */ /* 0x000fe200000006ff */
[----:B------:R-:W-:Y:S01]  /*1bc0*/  IMAD.HI R5, R6, 0x2, RZ ;  /* 0x0000000206057827 */ /* 0x000fe200078e02ff */
[----:B------:R-:W-:Y:S01]  /*1bd0*/  LEA R44, P2, R10, R39, 0x1 ;  /* 0x000000270a2c7211 */ /* 0x000fe200078408ff */
[----:B------:R-:W-:Y:S01]  /*1be0*/  CS2R R112, SRZ ;  /* 0x0000000000707805 */ /* 0x000fe2000001ff00 */
[----:B------:R-:W-:Y:S01]  /*1bf0*/  LEA R24, R43, R18, 0x2 ;  /* 0x000000122b187211 */ /* 0x000fe200078e10ff */
[----:B------:R-:W-:Y:S01]  /*1c00*/  IMAD.SHL.U32 R26, R187, 0x80, RZ ;  /* 0x00000080bb1a7824 */ /* 0x000fe200078e00ff */
[----:B------:R-:W-:Y:S01]  /*1c10*/  IADD3.X R33, R5, c[0x0][0x16c], R4, P0, P1 ;  /* 0x00005b0005217a10 */ /* 0x000fe200007e2404 */
[--C-:B------:R-:W-:Y:S01]  /*1c20*/  IMAD R23, R38, 0x80, R7.reuse ;  /* 0x0000008026177824 */ /* 0x100fe200078e0207 */
[----:B------:R-:W-:Y:S01]  /*1c30*/  LOP3.LUT R37, R7, 0x30, R16, 0x78, !PT ;  /* 0x0000003007257812 */ /* 0x000fe200078e7810 */
[----:B------:R-:W-:Y:S01]  /*1c40*/  IMAD R25, R43, 0x4, R24 ;  /* 0x000000042b197824 */ /* 0x000fe200078e0218 */
[----:B------:R-:W-:Y:S01]  /*1c50*/  LOP3.LUT R26, R7, 0x780, R26, 0xf8, !PT ;  /* 0x00000780071a7812 */ /* 0x000fe200078ef81a */
[----:B------:R-:W-:Y:S01]  /*1c60*/  IMAD R21, R22, 0x80, R7 ;  /* 0x0000008016157824 */ /* 0x000fe200078e0207 */
[--C-:B------:R-:W-:Y:S01]  /*1c70*/  LOP3.LUT R35, R23, 0x30, R16.reuse, 0x78, !PT ;  /* 0x0000003017237812 */ /* 0x100fe200078e7810 */
[----:B------:R-:W-:Y:S01]  /*1c80*/  IMAD R37, R38, 0x20, R37 ;  /* 0x0000002026257824 */ /* 0x000fe200078e0225 */
[----:B------:R-:W-:Y:S01]  /*1c90*/  LEA R27, R43, R25, 0x2 ;  /* 0x000000192b1b7211 */ /* 0x000fe200078e10ff */
[----:B------:R-:W-:Y:S01]  /*1ca0*/  IMAD.MOV.U32 R171, RZ, RZ, -0x800000 ;  /* 0xff800000ffab7424 */ /* 0x000fe200078e00ff */
[----:B------:R-:W-:Y:S01]  /*1cb0*/  LOP3.LUT R36, R21, 0x10, R16, 0x78, !PT ;  /* 0x0000001015247812 */ /* 0x000fe200078e7810 */
[----:B------:R-:W-:Y:S01]  /*1cc0*/  IMAD R21, R22, 0x200, R35 ;  /* 0x0000020016157824 */ /* 0x000fe200078e0223 */
[----:B------:R-:W-:Y:S01]  /*1cd0*/  LOP3.LUT R23, R187, 0x10, RZ, 0xc0, !PT ;  /* 0x00000010bb177812 */ /* 0x000fe200078ec0ff */
[----:B------:R-:W-:Y:S01]  /*1ce0*/  IMAD R28, R43, 0x4, R27 ;  /* 0x000000042b1c7824 */ /* 0x000fe200078e021b */
[CC--:B------:R-:W-:Y:S01]  /*1cf0*/  LEA R48, P0, R8.reuse, R39.reuse, 0x1 ;  /* 0x0000002708307211 */ /* 0x0c0fe200078008ff */
[----:B------:R-:W-:Y:S01]  /*1d00*/  IMAD.MOV.U32 R170, RZ, RZ, -0x800000 ;  /* 0xff800000ffaa7424 */ /* 0x000fe200078e00ff */
[----:B------:R-:W-:Y:S01]  /*1d10*/  LEA R46, P1, R9, R39, 0x1 ;  /* 0x00000027092e7211 */ /* 0x000fe200078208ff */
[----:B------:R-:W-:Y:S01]  /*1d20*/  IMAD R29, R43, 0x4, R28 ;  /* 0x000000042b1d7824 */ /* 0x000fe200078e021c */
[-C--:B------:R-:W-:Y:S01]  /*1d30*/  LEA.HI.X.SX32 R49, R8, R41.reuse, 0x1, P0 ;  /* 0x0000002908317211 */ /* 0x080fe200000f0eff */
[----:B------:R-:W-:Y:S01]  /*1d40*/  IMAD R23, R23, 0x40, R36 ;  /* 0x0000004017177824 */ /* 0x000fe200078e0224 */
[-C--:B------:R-:W-:Y:S01]  /*1d50*/  LEA.HI.X.SX32 R47, R9, R41.reuse, 0x1, P1 ;  /* 0x00000029092f7211 */ /* 0x080fe200008f0eff */
[C---:B------:R-:W-:Y:S01]  /*1d60*/  IMAD R30, R43.reuse, 0x4, R29 ;  /* 0x000000042b1e7824 */ /* 0x040fe200078e021d */
[----:B------:R-:W-:Y:S01]  /*1d70*/  LEA.HI.X.SX32 R45, R10, R41, 0x1, P2 ;  /* 0x000000290a2d7211 */ /* 0x000fe200010f0eff */
[----:B------:R0:W-:Y:S01]  /*1d80*/  STL.64 [R1+0xf0], R48 ;  /* 0x0000f03001007387 */ /* 0x0001e20000100a00 */
[----:B------:R-:W-:Y:S01]  /*1d90*/  LOP3.LUT R26, R26, 0x10, R187, 0x78, !PT ;  /* 0x000000101a1a7812 */ /* 0x000fe200078e78bb */
[----:B------:R-:W-:Y:S01]  /*1da0*/  IMAD.MOV.U32 R160, RZ, RZ, -0x800000 ;  /* 0xff800000ffa07424 */ /* 0x000fe200078e00ff */
[C---:B------:R-:W-:Y:S01]  /*1db0*/  LEA R31, R43.reuse, R30, 0x2 ;  /* 0x0000001e2b1f7211 */ /* 0x040fe200078e10ff */
[----:B------:R1:W-:Y:S01]  /*1dc0*/  STL.64 [R1+0xe8], R46 ;  /* 0x0000e82e01007387 */ /* 0x0003e20000100a00 */
[----:B------:R-:W-:Y:S01]  /*1dd0*/  LEA R22, R22, R37, 0x7 ;  /* 0x0000002516167211 */ /* 0x000fe200078e38ff */
[----:B------:R-:W-:Y:S01]  /*1de0*/  CS2R R114, SRZ ;  /* 0x0000000000727805 */ /* 0x000fe2000001ff00 */
[----:B------:R-:W-:Y:S01]  /*1df0*/  CS2R R120, SRZ ;  /* 0x0000000000787805 */ /* 0x000fe2000001ff00 */
[----:B------:R-:W-:Y:S01]  /*1e00*/  IMAD R34, R43, 0x4, R31 ;  /* 0x000000042b227824 */ /* 0x000fe200078e021f */
[----:B------:R2:W-:Y:S01]  /*1e10*/  STL.64 [R1+0xe0], R44 ;  /* 0x0000e02c01007387 */ /* 0x0005e20000100a00 */
[----:B------:R-:W-:Y:S01]  /*1e20*/  CS2R R122, SRZ ;  /* 0x00000000007a7805 */ /* 0x000fe2000001ff00 */
[----:B------:R-:W-:Y:S01]  /*1e30*/  CS2R R116, SRZ ;  /* 0x0000000000747805 */ /* 0x000fe2000001ff00 */
[-C--:B0-----:R-:W-:Y:S01]  /*1e40*/  LEA R48, P0, R11, R39.reuse, 0x1 ;  /* 0x000000270b307211 */ /* 0x081fe200078008ff */
[----:B------:R-:W-:Y:S01]  /*1e50*/  CS2R R118, SRZ ;  /* 0x0000000000767805 */ /* 0x000fe2000001ff00 */
[----:B------:R-:W-:Y:S01]  /*1e60*/  LEA R6, R43, R34, 0x2 ;  /* 0x000000222b067211 */ /* 0x000fe200078e10ff */
[----:B------:R-:W-:Y:S01]  /*1e70*/  CS2R R50, SRZ ;  /* 0x0000000000327805 */ /* 0x000fe2000001ff00 */
[C---:B-1----:R-:W-:Y:S01]  /*1e80*/  LEA R46, P1, R12.reuse, R39, 0x1 ;  /* 0x000000270c2e7211 */ /* 0x042fe200078208ff */
[----:B------:R-:W-:Y:S01]  /*1e90*/  CS2R R60, SRZ ;  /* 0x00000000003c7805 */ /* 0x000fe2000001ff00 */
[-C--:B------:R-:W-:Y:S01]  /*1ea0*/  LEA.HI.X.SX32 R49, R11, R41.reuse, 0x1, P0 ;  /* 0x000000290b317211 */ /* 0x080fe200000f0eff */
[----:B------:R-:W-:Y:S01]  /*1eb0*/  IMAD R4, R43, 0x4, R6 ;  /* 0x000000042b047824 */ /* 0x000fe200078e0206 */
[----:B------:R-:W-:Y:S01]  /*1ec0*/  LEA.HI.X.SX32 R47, R12, R41, 0x1, P1 ;  /* 0x000000290c2f7211 */ /* 0x000fe200008f0eff */
[----:B------:R-:W-:Y:S01]  /*1ed0*/  CS2R R62, SRZ ;  /* 0x00000000003e7805 */ /* 0x000fe2000001ff00 */
[----:B--2---:R-:W-:Y:S01]  /*1ee0*/  LEA R44, P2, R13, R39, 0x1 ;  /* 0x000000270d2c7211 */ /* 0x004fe200078408ff */
[----:B------:R0:W-:Y:S01]  /*1ef0*/  STL.64 [R1+0xd8], R48 ;  /* 0x0000d83001007387 */ /* 0x0001e20000100a00 */
[----:B------:R-:W-:Y:S01]  /*1f00*/  LEA R5, R43, R4, 0x2 ;  /* 0x000000042b057211 */ /* 0x000fe200078e10ff */
[----:B------:R-:W-:Y:S01]  /*1f10*/  CS2R R68, SRZ ;  /* 0x0000000000447805 */ /* 0x000fe2000001ff00 */
[----:B------:R-:W-:Y:S01]  /*1f20*/  LEA.HI.X.SX32 R45, R13, R41, 0x1, P2 ;  /* 0x000000290d2d7211 */ /* 0x000fe200010f0eff */
[----:B------:R1:W-:Y:S01]  /*1f30*/  STL.64 [R1+0xd0], R46 ;  /* 0x0000d02e01007387 */ /* 0x0003e20000100a00 */
[----:B------:R-:W-:-:S03]  /*1f40*/  LEA R7, R43, R5, 0x2 ;  /* 0x000000052b077211 */ /* 0x000fc600078e10ff */
[----:B------:R2:W-:Y:S01]  /*1f50*/  STL.64 [R1+0xc8], R44 ;  /* 0x0000c82c01007387 */ /* 0x0005e20000100a00 */
[C---:B------:R-:W-:Y:S02]  /*1f60*/  LEA R16, R43.reuse, R7, 0x2 ;  /* 0x000000072b107211 */ /* 0x040fe400078e10ff */
[CC--:B0-----:R-:W-:Y:S02]  /*1f70*/  LEA R48, P0, R14.reuse, R39.reuse, 0x1 ;  /* 0x000000270e307211 */ /* 0x0c1fe400078008ff */
[----:B------:R-:W-:Y:S02]  /*1f80*/  LEA R35, R43, R16, 0x2 ;  /* 0x000000102b237211 */ /* 0x000fe400078e10ff */
[----:B-1----:R-:W-:Y:S02]  /*1f90*/  LEA R46, P1, R15, R39, 0x1 ;  /* 0x000000270f2e7211 */ /* 0x002fe400078208ff */
[----:B------:R-:W-:Y:S01]  /*1fa0*/  LEA.HI.X.SX32 R49, R14, R41, 0x1, P0 ;  /* 0x000000290e317211 */ /* 0x000fe200000f0eff */
[----:B------:R-:W-:Y:S01]  /*1fb0*/  IMAD R36, R43, 0x4, R35 ;  /* 0x000000042b247824 */ /* 0x000fe200078e0223 */
[----:B--2---:R-:W-:-:S02]  /*1fc0*/  LEA R44, P2, R17, R39, 0x1 ;  /* 0x00000027112c7211 */ /* 0x004fc400078408ff */
[-C--:B------:R-:W-:Y:S01]  /*1fd0*/  LEA.HI.X.SX32 R47, R15, R41.reuse, 0x1, P1 ;  /* 0x000000290f2f7211 */ /* 0x080fe200008f0eff */
[----:B------:R-:W-:Y:S01]  /*1fe0*/  STL.64 [R1+0xc0], R48 ;  /* 0x0000c03001007387 */ /* 0x000fe20000100a00 */
[----:B------:R-:W-:Y:S02]  /*1ff0*/  LEA R8, R43, R36, 0x2 ;  /* 0x000000242b087211 */ /* 0x000fe400078e10ff */
[----:B------:R-:W-:Y:S01]  /*2000*/  LEA.HI.X.SX32 R45, R17, R41, 0x1, P2 ;  /* 0x00000029112d7211 */ /* 0x000fe200010f0eff */
[----:B------:R0:W-:Y:S01]  /*2010*/  STL.64 [R1+0xb8], R46 ;  /* 0x0000b82e01007387 */ /* 0x0001e20000100a00 */
[----:B------:R-:W-:Y:S01]  /*2020*/  LEA R14, P2, R25, R39, 0x1 ;  /* 0x00000027190e7211 */ /* 0x000fe200078408ff */
[----:B------:R-:W-:Y:S02]  /*2030*/  IMAD R9, R43, 0x4, R8 ;  /* 0x000000042b097824 */ /* 0x000fe400078e0208 */
[----:B------:R1:W-:Y:S01]  /*2040*/  STL.64 [R1+0xb0], R44 ;  /* 0x0000b02c01007387 */ /* 0x0003e20000100a00 */
[----:B------:R-:W-:-:S02]  /*2050*/  LEA.HI.X.SX32 R15, R25, R41, 0x1, P2 ;  /* 0x00000029190f7211 */ /* 0x000fc400010f0eff */
[----:B------:R-:W-:-:S03]  /*2060*/  LEA R10, R43, R9, 0x2 ;  /* 0x000000092b0a7211 */ /* 0x000fc600078e10ff */
[----:B------:R2:W-:Y:S02]  /*2070*/  STL.64 [R1+0x98], R14 ;  /* 0x0000980e01007387 */ /* 0x0005e40000100a00 */
[C---:B------:R-:W-:Y:S01]  /*2080*/  IMAD R11, R43.reuse, 0x4, R10 ;  /* 0x000000042b0b7824 */ /* 0x040fe200078e020a */
[-C--:B0-----:R-:W-:Y:S02]  /*2090*/  LEA R46, P0, R18, R39.reuse, 0x1 ;  /* 0x00000027122e7211 */ /* 0x081fe400078008ff */
[----:B-1----:R-:W-:Y:S02]  /*20a0*/  LEA R44, P1, R24, R39, 0x1 ;  /* 0x00000027182c7211 */ /* 0x002fe400078208ff */
[C---:B------:R-:W-:Y:S02]  /*20b0*/  LEA R12, R43.reuse, R11, 0x2 ;  /* 0x0000000b2b0c7211 */ /* 0x040fe400078e10ff */
[-C--:B------:R-:W-:Y:S02]  /*20c0*/  LEA.HI.X.SX32 R47, R18, R41.reuse, 0x1, P0 ;  /* 0x00000029122f7211 */ /* 0x080fe400000f0eff */
[----:B------:R-:W-:Y:S01]  /*20d0*/  LEA.HI.X.SX32 R45, R24, R41, 0x1, P1 ;  /* 0x00000029182d7211 */ /* 0x000fe200008f0eff */
[----:B------:R-:W-:Y:S01]  /*20e0*/  IMAD R13, R43, 0x4, R12 ;  /* 0x000000042b0d7824 */ /* 0x000fe200078e020c */
[----:B------:R-:W-:Y:S01]  /*20f0*/  LEA R48, P0, R27, R39, 0x1 ;  /* 0x000000271b307211 */ /* 0x000fe200078008ff */
[----:B------:R0:W-:Y:S03]  /*2100*/  STL.64 [R1+0xa8], R46 ;  /* 0x0000a82e01007387 */ /* 0x0001e60000100a00 */
[----:B--2---:R-:W-:Y:S01]  /*2110*/  LEA R14, R43, R13, 0x2 ;  /* 0x0000000d2b0e7211 */ /* 0x004fe200078e10ff */
[----:B------:R1:W-:Y:S01]  /*2120*/  STL.64 [R1+0xa0], R44 ;  /* 0x0000a02c01007387 */ /* 0x0003e20000100a00 */
[----:B------:R-:W-:-:S02]  /*2130*/  LEA.HI.X.SX32 R49, R27, R41, 0x1, P0 ;  /* 0x000000291b317211 */ /* 0x000fc400000f0eff */
[----:B------:R-:W-:Y:S01]  /*2140*/  MOV R27, 0xff800000 ;  /* 0xff800000001b7802 */ /* 0x000fe20000000f00 */
[C---:B------:R-:W-:Y:S02]  /*2150*/  IMAD R15, R43.reuse, 0x4, R14 ;  /* 0x000000042b0f7824 */ /* 0x040fe400078e020e */
[----:B------:R2:W-:Y:S01]  /*2160*/  STL.64 [R1+0x90], R48 ;  /* 0x0000903001007387 */ /* 0x0005e20000100a00 */
[C---:B0-----:R-:W-:Y:S02]  /*2170*/  LEA R46, P1, R28.reuse, R39, 0x1 ;  /* 0x000000271c2e7211 */ /* 0x041fe400078208ff */
[----:B------:R-:W-:Y:S02]  /*2180*/  LEA R17, R43, R15, 0x2 ;  /* 0x0000000f2b117211 */ /* 0x000fe400078e10ff */
[----:B-1----:R-:W-:Y:S02]  /*2190*/  LEA R44, P2, R29, R39, 0x1 ;  /* 0x000000271d2c7211 */ /* 0x002fe400078408ff */
[-C--:B------:R-:W-:Y:S01]  /*21a0*/  LEA.HI.X.SX32 R47, R28, R41.reuse, 0x1, P1 ;  /* 0x000000291c2f7211 */ /* 0x080fe200008f0eff */
[----:B------:R-:W-:Y:S01]  /*21b0*/  IMAD R18, R43, 0x4, R17 ;  /* 0x000000042b127824 */ /* 0x000fe200078e0211 */
[----:B------:R-:W-:-:S02]  /*21c0*/  LEA.HI.X.SX32 R45, R29, R41, 0x1, P2 ;  /* 0x000000291d2d7211 */ /* 0x000fc400010f0eff */
[C---:B------:R-:W-:Y:S01]  /*21d0*/  LEA R24, P2, R34.reuse, R39, 0x1 ;  /* 0x0000002722187211 */ /* 0x040fe200078408ff */
[----:B------:R0:W-:Y:S01]  /*21e0*/  STL.64 [R1+0x88], R46 ;  /* 0x0000882e01007387 */ /* 0x0001e20000100a00 */
[----:B--2---:R-:W-:Y:S02]  /*21f0*/  CS2R R48, SRZ ;  /* 0x0000000000307805 */ /* 0x004fe4000001ff00 */
[----:B------:R-:W-:Y:S01]  /*2200*/  LEA.HI.X.SX32 R25, R34, R41, 0x1, P2 ;  /* 0x0000002922197211 */ /* 0x000fe200010f0eff */
[----:B------:R1:W-:Y:S01]  /*2210*/  STL.64 [R1+0x80], R44 ;  /* 0x0000802c01007387 */ /* 0x0003e20000100a00 */
[----:B------:R-:W-:-:S03]  /*2220*/  LEA R28, P2, R5, R39, 0x1 ;  /* 0x00000027051c7211 */ /* 0x000fc600078408ff */
[----:B------:R2:W-:Y:S01]  /*2230*/  STL.64 [R1+0x68], R24 ;  /* 0x0000681801007387 */ /* 0x0005e20000100a00 */
[----:B------:R-:W-:Y:S02]  /*2240*/  LEA.HI.X.SX32 R29, R5, R41, 0x1, P2 ;  /* 0x00000029051d7211 */ /* 0x000fe400010f0eff */
[CC--:B0-----:R-:W-:Y:S02]  /*2250*/  LEA R46, P0, R30.reuse, R39.reuse, 0x1 ;  /* 0x000000271e2e7211 */ /* 0x0c1fe400078008ff */
[C---:B-1----:R-:W-:Y:S02]  /*2260*/  LEA R44, P1, R31.reuse, R39, 0x1 ;  /* 0x000000271f2c7211 */ /* 0x042fe400078208ff */
[-C--:B------:R-:W-:Y:S02]  /*2270*/  LEA.HI.X.SX32 R47, R30, R41.reuse, 0x1, P0 ;  /* 0x000000291e2f7211 */ /* 0x080fe400000f0eff */
[----:B------:R-:W-:Y:S02]  /*2280*/  LEA.HI.X.SX32 R45, R31, R41, 0x1, P1 ;  /* 0x000000291f2d7211 */ /* 0x000fe400008f0eff */
[----:B--2---:R-:W-:Y:S01]  /*2290*/  LEA R24, R43, R18, 0x2 ;  /* 0x000000122b187211 */ /* 0x004fe200078e10ff */
[----:B------:R0:W-:Y:S01]  /*22a0*/  STL.64 [R1+0x78], R46 ;  /* 0x0000782e01007387 */ /* 0x0001e20000100a00 */
[----:B------:R-:W-:-:S03]  /*22b0*/  LEA R30, P1, R4, R39, 0x1 ;  /* 0x00000027041e7211 */ /* 0x000fc600078208ff */
[----:B------:R1:W-:Y:S01]  /*22c0*/  STL.64 [R1+0x70], R44 ;  /* 0x0000702c01007387 */ /* 0x0003e20000100a00 */
[----:B------:R-:W-:Y:S01]  /*22d0*/  IMAD R25, R43, 0x4, R24 ;  /* 0x000000042b197824 */ /* 0x000fe200078e0218 */
[----:B------:R-:W-:-:S04]  /*22e0*/  LEA.HI.X.SX32 R31, R4, R41, 0x1, P1 ;  /* 0x00000029041f7211 */ /* 0x000fc800008f0eff */
[----:B------:R-:W-:Y:S01]  /*22f0*/  LEA R4, R43, R25, 0x2 ;  /* 0x000000192b047211 */ /* 0x000fe200078e10ff */
[----:B0-----:R-:W-:-:S04]  /*2300*/  CS2R R46, SRZ ;  /* 0x00000000002e7805 */ /* 0x001fc8000001ff00 */
[----:B------:R-:W-:Y:S01]  /*2310*/  IMAD R5, R43, 0x4, R4 ;  /* 0x000000042b057824 */ /* 0x000fe200078e0204 */
[----:B-1----:R-:W-:-:S04]  /*2320*/  LEA R44, P0, R6, R39, 0x1 ;  /* 0x00000027062c7211 */ /* 0x002fc800078008ff */
[----:B------:R-:W-:Y:S02]  /*2330*/  LEA.HI.X.SX32 R45, R6, R41, 0x1, P0 ;  /* 0x00000029062d7211 */ /* 0x000fe400000f0eff */
[----:B------:R-:W-:-:S03]  /*2340*/  LEA R6, R43, R5, 0x2 ;  /* 0x000000052b067211 */ /* 0x000fc600078e10ff */
[----:B------:R0:W-:Y:S04]  /*2350*/  STL.64 [R1+0x60], R44 ;  /* 0x0000602c01007387 */ /* 0x0001e80000100a00 */
[----:B------:R1:W-:Y:S04]  /*2360*/  STL.64 [R1+0x58], R30 ;  /* 0x0000581e01007387 */ /* 0x0003e80000100a00 */
[----:B------:R2:W-:Y:S01]  /*2370*/  STL.64 [R1+0x50], R28 ;  /* 0x0000501c01007387 */ /* 0x0005e20000100a00 */
[-C--:B0-----:R-:W-:Y:S02]  /*2380*/  LEA R44, P0, R7, R39.reuse, 0x1 ;  /* 0x00000027072c7211 */ /* 0x081fe400078008ff */
[----:B-1----:R-:W-:-:S02]  /*2390*/  LEA R30, P1, R16, R39, 0x1 ;  /* 0x00000027101e7211 */ /* 0x002fc400078208ff */
[-C--:B------:R-:W-:Y:S01]  /*23a0*/  LEA.HI.X.SX32 R45, R7, R41.reuse, 0x1, P0 ;  /* 0x00000029072d7211 */ /* 0x080fe200000f0eff */
[----:B------:R-:W-:Y:S01]  /*23b0*/  IMAD R7, R43, 0x4, R6 ;  /* 0x000000042b077824 */ /* 0x000fe200078e0206 */
[----:B------:R-:W-:Y:S02]  /*23c0*/  LEA.HI.X.SX32 R31, R16, R41, 0x1, P1 ;  /* 0x00000029101f7211 */ /* 0x000fe400008f0eff */
[C---:B--2---:R-:W-:Y:S01]  /*23d0*/  LEA R28, P2, R35.reuse, R39, 0x1 ;  /* 0x00000027231c7211 */ /* 0x044fe200078408ff */
[----:B------:R0:W-:Y:S01]  /*23e0*/  STL.64 [R1+0x48], R44 ;  /* 0x0000482c01007387 */ /* 0x0001e20000100a00 */
[----:B------:R-:W-:Y:S02]  /*23f0*/  MOV R16, RZ ;  /* 0x000000ff00107202 */ /* 0x000fe40000000f00 */
[----:B------:R-:W-:Y:S01]  /*2400*/  LEA.HI.X.SX32 R29, R35, R41, 0x1, P2 ;  /* 0x00000029231d7211 */ /* 0x000fe200010f0eff */
[----:B------:R1:W-:Y:S04]  /*2410*/  STL.64 [R1+0x40], R30 ;  /* 0x0000401e01007387 */ /* 0x0003e80000100a00 */
[----:B------:R2:W-:Y:S01]  /*2420*/  STL.64 [R1+0x38], R28 ;  /* 0x0000381c01007387 */ /* 0x0005e20000100a00 */
[----:B0-----:R-:W-:-:S02]  /*2430*/  LEA R44, P0, R36, R39, 0x1 ;  /* 0x00000027242c7211 */ /* 0x001fc400078008ff */
[----:B-1----:R-:W-:Y:S02]  /*2440*/  LEA R30, P1, R8, R39, 0x1 ;  /* 0x00000027081e7211 */ /* 0x002fe400078208ff */
[-C--:B------:R-:W-:Y:S02]  /*2450*/  LEA.HI.X.SX32 R45, R36, R41.reuse, 0x1, P0 ;  /* 0x00000029242d7211 */ /* 0x080fe400000f0eff */
[----:B------:R-:W-:Y:S01]  /*2460*/  LEA.HI.X.SX32 R31, R8, R41, 0x1, P1 ;  /* 0x00000029081f7211 */ /* 0x000fe200008f0eff */
[----:B------:R-:W-:Y:S01]  /*2470*/  CS2R R36, SRZ ;  /* 0x0000000000247805 */ /* 0x000fe2000001ff00 */
[----:B--2---:R-:W-:Y:S01]  /*2480*/  LEA R28, P2, R9, R39, 0x1 ;  /* 0x00000027091c7211 */ /* 0x004fe200078408ff */
[----:B------:R0:W-:Y:S01]  /*2490*/  STL.64 [R1+0x30], R44 ;  /* 0x0000302c01007387 */ /* 0x0001e20000100a00 */
[----:B------:R-:W-:Y:S02]  /*24a0*/  LEA R8, R43, R7, 0x2 ;  /* 0x000000072b087211 */ /* 0x000fe400078e10ff */
[----:B------:R-:W-:Y:S01]  /*24b0*/  LEA.HI.X.SX32 R29, R9, R41, 0x1, P2 ;  /* 0x00000029091d7211 */ /* 0x000fe200010f0eff */
[----:B------:R1:W-:Y:S01]  /*24c0*/  STL.64 [R1+0x28], R30 ;  /* 0x0000281e01007387 */ /* 0x0003e20000100a00 */
[----:B------:R-:W-:Y:S01]  /*24d0*/  LEA R34, P0, R10, R39, 0x1 ;  /* 0x000000270a227211 */ /* 0x000fe200078008ff */
[----:B------:R-:W-:-:S02]  /*24e0*/  IMAD R9, R43, 0x4, R8 ;  /* 0x000000042b097824 */ /* 0x000fc400078e0208 */
[----:B------:R2:W-:Y:S01]  /*24f0*/  STL.64 [R1+0x20], R28 ;  /* 0x0000201c01007387 */ /* 0x0005e20000100a00 */
[----:B------:R-:W-:Y:S02]  /*2500*/  LEA.HI.X.SX32 R35, R10, R41, 0x1, P0 ;  /* 0x000000290a237211 */ /* 0x000fe400000f0eff */
[----:B------:R-:W-:Y:S01]  /*2510*/  LEA R10, R43, R9, 0x2 ;  /* 0x000000092b0a7211 */ /* 0x000fe200078e10ff */
[----:B0-----:R-:W-:Y:S02]  /*2520*/  CS2R R44, SRZ ;  /* 0x00000000002c7805 */ /* 0x001fe4000001ff00 */
[----:B------:R-:W-:Y:S01]  /*2530*/  STL.64 [R1+0x18], R34 ;  /* 0x0000182201007387 */ /* 0x000fe20000100a00 */
[CC--:B-1----:R-:W-:Y:S02]  /*2540*/  LEA R30, P1, R11.reuse, R39.reuse, 0x1 ;  /* 0x000000270b1e7211 */ /* 0x0c2fe400078208ff */
[C---:B--2---:R-:W-:Y:S02]  /*2550*/  LEA R28, P2, R12.reuse, R39, 0x1 ;  /* 0x000000270c1c7211 */ /* 0x044fe400078408ff */
[-C--:B------:R-:W-:Y:S01]  /*2560*/  LEA.HI.X.SX32 R31, R11, R41.reuse, 0x1, P1 ;  /* 0x000000290b1f7211 */ /* 0x080fe200008f0eff */
[----:B------:R-:W-:Y:S01]  /*2570*/  IMAD R11, R43, 0x4, R10 ;  /* 0x000000042b0b7824 */ /* 0x000fe200078e020a */
[----:B------:R-:W-:-:S02]  /*2580*/  LEA.HI.X.SX32 R29, R12, R41, 0x1, P2 ;  /* 0x000000290c1d7211 */ /* 0x000fc400010f0eff */
[C---:B------:R-:W-:Y:S02]  /*2590*/  LEA R250, P1, R14.reuse, R39, 0x1 ;  /* 0x000000270efa7211 */ /* 0x040fe400078208ff */
[----:B------:R-:W-:Y:S01]  /*25a0*/  LEA R12, R43, R11, 0x2 ;  /* 0x0000000b2b0c7211 */ /* 0x000fe200078e10ff */
[----:B------:R0:W-:Y:S01]  /*25b0*/  STL.64 [R1+0x8], R28 ;  /* 0x0000081c01007387 */ /* 0x0001e20000100a00 */
[----:B------:R-:W-:Y:S02]  /*25c0*/  LEA.HI.X.SX32 R251, R14, R41, 0x1, P1 ;  /* 0x000000290efb7211 */ /* 0x000fe400008f0eff */
[CC--:B------:R-:W-:Y:S01]  /*25d0*/  LEA R248, P2, R15.reuse, R39.reuse, 0x1 ;  /* 0x000000270ff87211 */ /* 0x0c0fe200078408ff */
[----:B------:R1:W-:Y:S01]  /*25e0*/  STL.64 [R1+0x10], R30 ;  /* 0x0000101e01007387 */ /* 0x0003e20000100a00 */
[----:B------:R-:W-:Y:S02]  /*25f0*/  LEA R244, P1, R18, R39, 0x1 ;  /* 0x0000002712f47211 */ /* 0x000fe400078208ff */
[----:B------:R-:W-:-:S02]  /*2600*/  LEA.HI.X.SX32 R249, R15, R41, 0x1, P2 ;  /* 0x000000290ff97211 */ /* 0x000fc400010f0eff */
[----:B------:R-:W-:Y:S01]  /*2610*/  LEA.HI.X.SX32 R245, R18, R41, 0x1, P1 ;  /* 0x0000002912f57211 */ /* 0x000fe200008f0eff */
[----:B------:R-:W-:Y:S01]  /*2620*/  IMAD.MOV.U32 R18, RZ, RZ, -0x800000 ;  /* 0xff800000ff127424 */ /* 0x000fe200078e00ff */
[-C--:B------:R-:W-:Y:S02]  /*2630*/  LEA R242, P2, R24, R39.reuse, 0x1 ;  /* 0x0000002718f27211 */ /* 0x080fe400078408ff */
[CC--:B0-----:R-:W-:Y:S02]  /*2640*/  LEA R28, P0, R13.reuse, R39.reuse, 0x1 ;  /* 0x000000270d1c7211 */ /* 0x0c1fe400078008ff */
[----:B------:R-:W-:Y:S01]  /*2650*/  LEA R238, P1, R4, R39, 0x1 ;  /* 0x0000002704ee7211 */ /* 0x000fe200078208ff */
[----:B-1----:R-:W-:Y:S01]  /*2660*/  IMAD.MOV.U32 R30, RZ, RZ, 0x3f800000 ;  /* 0x3f800000ff1e7424 */ /* 0x002fe200078e00ff */
[----:B------:R-:W-:Y:S01]  /*2670*/  LEA.HI.X.SX32 R29, R13, R41, 0x1, P0 ;  /* 0x000000290d1d7211 */ /* 0x000fe200000f0eff */
[----:B------:R-:W-:Y:S01]  /*2680*/  IMAD R13, R43, 0x4, R12 ;  /* 0x000000042b0d7824 */ /* 0x000fe200078e020c */
[----:B------:R-:W-:-:S02]  /*2690*/  LEA R246, P0, R17, R39, 0x1 ;  /* 0x0000002711f67211 */ /* 0x000fc400078008ff */
[----:B------:R-:W-:Y:S01]  /*26a0*/  LEA.HI.X.SX32 R243, R24, R41, 0x1, P2 ;  /* 0x0000002918f37211 */ /* 0x000fe200010f0eff */
[----:B------:R0:W-:Y:S01]  /*26b0*/  STL.64 [R1], R28 ;  /* 0x0000001c01007387 */ /* 0x0001e20000100a00 */
[----:B------:R-:W-:Y:S02]  /*26c0*/  LEA R14, R43, R13, 0x2 ;  /* 0x0000000d2b0e7211 */ /* 0x000fe400078e10ff */
[-C--:B------:R-:W-:Y:S02]  /*26d0*/  LEA.HI.X.SX32 R247, R17, R41.reuse, 0x1, P0 ;  /* 0x0000002911f77211 */ /* 0x080fe400000f0eff */
[----:B------:R-:W-:Y:S01]  /*26e0*/  LEA.HI.X.SX32 R239, R4, R41, 0x1, P1 ;  /* 0x0000002904ef7211 */ /* 0x000fe200008f0eff */
[----:B------:R-:W-:Y:S01]  /*26f0*/  IMAD R15, R43, 0x4, R14 ;  /* 0x000000042b0f7824 */ /* 0x000fe200078e020e */
[-C--:B------:R-:W-:Y:S02]  /*2700*/  LEA R240, P0, R25, R39.reuse, 0x1 ;  /* 0x0000002719f07211 */ /* 0x080fe400078008ff */
[----:B------:R-:W-:-:S02]  /*2710*/  LEA R236, P2, R5, R39, 0x1 ;  /* 0x0000002705ec7211 */ /* 0x000fc400078408ff */
[----:B------:R-:W-:Y:S01]  /*2720*/  LEA R4, R43, R15, 0x2 ;  /* 0x0000000f2b047211 */ /* 0x000fe200078e10ff */
[----:B0-----:R-:W-:Y:S01]  /*2730*/  IMAD.MOV.U32 R29, RZ, RZ, -0x800000 ;  /* 0xff800000ff1d7424 */ /* 0x001fe200078e00ff */
[-C--:B------:R-:W-:Y:S02]  /*2740*/  LEA.HI.X.SX32 R241, R25, R41.reuse, 0x1, P0 ;  /* 0x0000002919f17211 */ /* 0x080fe400000f0eff */
[----:B------:R-:W-:Y:S01]  /*2750*/  LEA.HI.X.SX32 R237, R5, R41, 0x1, P2 ;  /* 0x0000002905ed7211 */ /* 0x000fe200010f0eff */
[----:B------:R-:W-:Y:S01]  /*2760*/  IMAD R5, R43, 0x4, R4 ;  /* 0x000000042b057824 */ /* 0x000fe200078e0204 */
[CC--:B------:R-:W-:Y:S01]  /*2770*/  LEA R234, P0, R6.reuse, R39.reuse, 0x1 ;  /* 0x0000002706ea7211 */ /* 0x0c0fe200078008ff */
[----:B------:R-:W-:Y:S01]  /*2780*/  CS2R R24, SRZ ;  /* 0x0000000000187805 */ /* 0x000fe2000001ff00 */
[----:B------:R-:W-:Y:S02]  /*2790*/  LEA R232, P1, R7, R39, 0x1 ;  /* 0x0000002707e87211 */ /* 0x000fe400078208ff */
[----:B------:R-:W-:-:S02]  /*27a0*/  LEA.HI.X.SX32 R235, R6, R41, 0x1, P0 ;  /* 0x0000002906eb7211 */ /* 0x000fc400000f0eff */
[----:B------:R-:W-:Y:S02]  /*27b0*/  LEA R6, R43, R5, 0x2 ;  /* 0x000000052b067211 */ /* 0x000fe400078e10ff */
[----:B------:R-:W-:Y:S02]  /*27c0*/  LEA.HI.X.SX32 R233, R7, R41, 0x1, P1 ;  /* 0x0000002907e97211 */ /* 0x000fe400008f0eff */
[CC--:B------:R-:W-:Y:S01]  /*27d0*/  LEA R230, P2, R8.reuse, R39.reuse, 0x1 ;  /* 0x0000002708e67211 */ /* 0x0c0fe200078408ff */
[----:B------:R-:W-:Y:S01]  /*27e0*/  IMAD R7, R43, 0x4, R6 ;  /* 0x000000042b077824 */ /* 0x000fe200078e0206 */
[----:B------:R-:W-:Y:S02]  /*27f0*/  LEA R228, P0, R9, R39, 0x1 ;  /* 0x0000002709e47211 */ /* 0x000fe400078008ff */
[----:B------:R-:W-:Y:S02]  /*2800*/  LEA.HI.X.SX32 R231, R8, R41, 0x1, P2 ;  /* 0x0000002908e77211 */ /* 0x000fe400010f0eff */
[----:B------:R-:W-:-:S02]  /*2810*/  LEA R8, R43, R7, 0x2 ;  /* 0x000000072b087211 */ /* 0x000fc400078e10ff */
[----:B------:R-:W-:Y:S02]  /*2820*/  LEA.HI.X.SX32 R229, R9, R41, 0x1, P0 ;  /* 0x0000002909e57211 */ /* 0x000fe400000f0eff */
[CC--:B------:R-:W-:Y:S01]  /*2830*/  LEA R224, P1, R10.reuse, R39.reuse, 0x1 ;  /* 0x000000270ae07211 */ /* 0x0c0fe200078208ff */
[----:B------:R-:W-:Y:S01]  /*2840*/  IMAD R9, R43, 0x4, R8 ;  /* 0x000000042b097824 */ /* 0x000fe200078e0208 */
[----:B------:R-:W-:Y:S02]  /*2850*/  LEA R222, P2, R11, R39, 0x1 ;  /* 0x000000270bde7211 */ /* 0x000fe400078408ff */
[----:B------:R-:W-:Y:S02]  /*2860*/  LEA.HI.X.SX32 R225, R10, R41, 0x1, P1 ;  /* 0x000000290ae17211 */ /* 0x000fe400008f0eff */
[----:B------:R-:W-:Y:S02]  /*2870*/  LEA R218, P1, R13, R39, 0x1 ;  /* 0x000000270dda7211 */ /* 0x000fe400078208ff */
[----:B------:R-:W-:-:S02]  /*2880*/  LEA R10, R43, R9, 0x2 ;  /* 0x000000092b0a7211 */ /* 0x000fc400078e10ff */
[-C--:B------:R-:W-:Y:S02]  /*2890*/  LEA.HI.X.SX32 R223, R11, R41.reuse, 0x1, P2 ;  /* 0x000000290bdf7211 */ /* 0x080fe400010f0eff */
[----:B------:R-:W-:Y:S01]  /*28a0*/  LEA.HI.X.SX32 R219, R13, R41, 0x1, P1 ;  /* 0x000000290ddb7211 */ /* 0x000fe200008f0eff */
[----:B------:R-:W-:Y:S01]  /*28b0*/  IMAD R11, R43, 0x4, R10 ;  /* 0x000000042b0b7824 */ /* 0x000fe200078e020a */
[-C--:B------:R-:W-:Y:S01]  /*28c0*/  LEA R220, P0, R12, R39.reuse, 0x1 ;  /* 0x000000270cdc7211 */ /* 0x080fe200078008ff */
[----:B------:R-:W-:Y:S01]  /*28d0*/  IMAD.MOV.U32 R13, RZ, RZ, 0x3f800000 ;  /* 0x3f800000ff0d7424 */ /* 0x000fe200078e00ff */
[-C--:B------:R-:W-:Y:S02]  /*28e0*/  LEA R216, P2, R14, R39.reuse, 0x1 ;  /* 0x000000270ed87211 */ /* 0x080fe400078408ff */
[----:B------:R-:W-:Y:S02]  /*28f0*/  LEA R210, P1, R4, R39, 0x1 ;  /* 0x0000002704d27211 */ /* 0x000fe400078208ff */
[----:B------:R-:W-:-:S02]  /*2900*/  LEA.HI.X.SX32 R221, R12, R41, 0x1, P0 ;  /* 0x000000290cdd7211 */ /* 0x000fc400000f0eff */
[-C--:B------:R-:W-:Y:S02]  /*2910*/  LEA.HI.X.SX32 R217, R14, R41.reuse, 0x1, P2 ;  /* 0x000000290ed97211 */ /* 0x080fe400010f0eff */
[----:B------:R-:W-:Y:S02]  /*2920*/  LEA.HI.X.SX32 R211, R4, R41, 0x1, P1 ;  /* 0x0000002904d37211 */ /* 0x000fe400008f0eff */
[-C--:B------:R-:W-:Y:S02]  /*2930*/  LEA R212, P0, R15, R39.reuse, 0x1 ;  /* 0x000000270fd47211 */ /* 0x080fe400078008ff */
[----:B------:R-:W-:Y:S02]  /*2940*/  LEA R208, P2, R5, R39, 0x1 ;  /* 0x0000002705d07211 */ /* 0x000fe400078408ff */
[----:B------:R-:W-:Y:S02]  /*2950*/  LEA R4, R43, R11, 0x2 ;  /* 0x0000000b2b047211 */ /* 0x000fe400078e10ff */
[-C--:B------:R-:W-:Y:S01]  /*2960*/  LEA.HI.X.SX32 R213, R15, R41.reuse, 0x1, P0 ;  /* 0x000000290fd57211 */ /* 0x080fe200000f0eff */
[----:B------:R-:W-:Y:S01]  /*2970*/  IMAD.MOV.U32 R15, RZ, RZ, 0x3f800000 ;  /* 0x3f800000ff0f7424 */ /* 0x000fe200078e00ff */
[----:B------:R-:W-:Y:S01]  /*2980*/  LEA.HI.X.SX32 R209, R5, R41, 0x1, P2 ;  /* 0x0000002905d17211 */ /* 0x000fe200010f0eff */
[----:B------:R-:W-:Y:S01]  /*2990*/  IMAD R5, R43, 0x4, R4 ;  /* 0x000000042b057824 */ /* 0x000fe200078e0204 */
[----:B------:R-:W-:-:S02]  /*29a0*/  LEA R204, P0, R6, R39, 0x1 ;  /* 0x0000002706cc7211 */ /* 0x000fc400078008ff */
[----:B------:R-:W-:Y:S02]  /*29b0*/  LEA R200, P1, R7, R39, 0x1 ;  /* 0x0000002707c87211 */ /* 0x000fe400078208ff */
[----:B------:R-:W-:Y:S02]  /*29c0*/  LEA.HI.X.SX32 R205, R6, R41, 0x1, P0 ;  /* 0x0000002906cd7211 */ /* 0x000fe400000f0eff */
[----:B------:R-:W-:Y:S02]  /*29d0*/  LEA R6, R43, R5, 0x2 ;  /* 0x000000052b067211 */ /* 0x000fe400078e10ff */
[----:B------:R-:W-:Y:S02]  /*29e0*/  LEA.HI.X.SX32 R201, R7, R41, 0x1, P1 ;  /* 0x0000002907c97211 */ /* 0x000fe400008f0eff */
[-C--:B------:R-:W-:Y:S01]  /*29f0*/  LEA R196, P2, R8, R39.reuse, 0x1 ;  /* 0x0000002708c47211 */ /* 0x080fe200078408ff */
[----:B------:R-:W-:Y:S01]  /*2a00*/  IMAD R7, R43, 0x4, R6 ;  /* 0x000000042b077824 */ /* 0x000fe200078e0206 */
[----:B------:R-:W-:-:S02]  /*2a10*/  LEA R192, P0, R9, R39, 0x1 ;  /* 0x0000002709c07211 */ /* 0x000fc400078008ff */
[----:B------:R-:W-:Y:S02]  /*2a20*/  LEA.HI.X.SX32 R197, R8, R41, 0x1, P2 ;  /* 0x0000002908c57211 */ /* 0x000fe400010f0eff */
[----:B------:R-:W-:Y:S02]  /*2a30*/  LEA R8, R43, R7, 0x2 ;  /* 0x000000072b087211 */ /* 0x000fe400078e10ff */
[----:B------:R-:W-:Y:S02]  /*2a40*/  LEA.HI.X.SX32 R193, R9, R41, 0x1, P0 ;  /* 0x0000002909c17211 */ /* 0x000fe400000f0eff */
[CC--:B------:R-:W-:Y:S01]  /*2a50*/  LEA R180, P0, R4.reuse, R39.reuse, 0x1 ;  /* 0x0000002704b47211 */ /* 0x0c0fe200078008ff */
[----:B------:R-:W-:Y:S01]  /*2a60*/  IMAD R9, R43, 0x4, R8 ;  /* 0x000000042b097824 */ /* 0x000fe200078e0208 */
[----:B------:R-:W-:Y:S02]  /*2a70*/  LEA R184, P2, R11, R39, 0x1 ;  /* 0x000000270bb87211 */ /* 0x000fe400078408ff */
[----:B------:R-:W-:-:S02]  /*2a80*/  LEA.HI.X.SX32 R181, R4, R41, 0x1, P0 ;  /* 0x0000002904b57211 */ /* 0x000fc400000f0eff */
[----:B------:R-:W-:Y:S02]  /*2a90*/  LEA R4, R43, R9, 0x2 ;  /* 0x000000092b047211 */ /* 0x000fe400078e10ff */
[----:B------:R-:W-:Y:S01]  /*2aa0*/  LEA.HI.X.SX32 R185, R11, R41, 0x1, P2 ;  /* 0x000000290bb97211 */ /* 0x000fe200010f0eff */
[----:B------:R-:W-:Y:S01]  /*2ab0*/  CS2R R42, SRZ ;  /* 0x00000000002a7805 */ /* 0x000fe2000001ff00 */
[-C--:B------:R-:W-:Y:S02]  /*2ac0*/  LEA R34, P3, R4, R39.reuse, 0x1 ;  /* 0x0000002704227211 */ /* 0x080fe400078608ff */
[----:B------:R-:W-:Y:S02]  /*2ad0*/  LEA R172, P2, R6, R39, 0x1 ;  /* 0x0000002706ac7211 */ /* 0x000fe400078408ff */
[-C--:B------:R-:W-:Y:S01]  /*2ae0*/  LEA.HI.X.SX32 R35, R4, R41.reuse, 0x1, P3 ;  /* 0x0000002904237211 */ /* 0x080fe200018f0eff */
[----:B------:R-:W-:Y:S01]  /*2af0*/  IMAD.MOV.U32 R4, RZ, RZ, c[0x0][0x1a4] ;  /* 0x00006900ff047624 */ /* 0x000fe200078e00ff */
[----:B------:R-:W-:-:S02]  /*2b00*/  LEA.HI.X.SX32 R173, R6, R41, 0x1, P2 ;  /* 0x0000002906ad7211 */ /* 0x000fc400010f0eff */
[CC--:B------:R-:W-:Y:S01]  /*2b10*/  LEA R144, P2, R9.reuse, R39.reuse, 0x1 ;  /* 0x0000002709907211 */ /* 0x0c0fe200078408ff */
[----:B------:R-:W-:Y:S01]  /*2b20*/  IMAD R72, R4, 0x22, RZ ;  /* 0x0000002204487824 */ /* 0x000fe200078e02ff */
[----:B------:R-:W-:Y:S01]  /*2b30*/  LEA R188, P1, R10, R39, 0x1 ;  /* 0x000000270abc7211 */ /* 0x000fe200078208ff */
[C---:B------:R-:W-:Y:S01]  /*2b40*/  IMAD R85, R4.reuse, 0x42, RZ ;  /* 0x0000004204557824 */ /* 0x040fe200078e02ff */
[----:B------:R-:W-:Y:S01]  /*2b50*/  LEA.HI.X.SX32 R145, R9, R41, 0x1, P2 ;  /* 0x0000002909917211 */ /* 0x000fe200010f0eff */
[----:B------:R-:W-:Y:S01]  /*2b60*/  IMAD R82, R4, 0x11, RZ ;  /* 0x0000001104527824 */ /* 0x000fe200078e02ff */
[-C--:B------:R-:W-:Y:S01]  /*2b70*/  IADD3 R198, P6, R72, R32.reuse, RZ ;  /* 0x0000002048c67210 */ /* 0x080fe20007fde0ff */
[C---:B------:R-:W-:Y:S01]  /*2b80*/  IMAD R83, R4.reuse, 0x44, RZ ;  /* 0x0000004404537824 */ /* 0x040fe200078e02ff */
[-C--:B------:R-:W-:Y:S01]  /*2b90*/  IADD3 R206, P3, R85, R32.reuse, RZ ;  /* 0x0000002055ce7210 */ /* 0x080fe20007f7e0ff */
[----:B------:R-:W-:Y:S01]  /*2ba0*/  IMAD R81, R4, 0x46, RZ ;  /* 0x0000004604517824 */ /* 0x000fe200078e02ff */
[-C--:B------:R-:W-:Y:S01]  /*2bb0*/  LEA.HI.X.SX32 R199, R82, R33.reuse, 0x1, P6 ;  /* 0x0000002152c77211 */ /* 0x080fe200030f0eff */
[C---:B------:R-:W-:Y:S01]  /*2bc0*/  IMAD R80, R4.reuse, 0x21, RZ ;  /* 0x0000002104507824 */ /* 0x040fe200078e02ff */
[-C--:B------:R-:W-:Y:S01]  /*2bd0*/  IADD3 R202, P4, R83, R32.reuse, RZ ;  /* 0x0000002053ca7210 */ /* 0x080fe20007f9e0ff */
[C---:B------:R-:W-:Y:S01]  /*2be0*/  IMAD R86, R4.reuse, 0x23, RZ ;  /* 0x0000002304567824 */ /* 0x040fe200078e02ff */
[-C--:B------:R-:W-:Y:S01]  /*2bf0*/  IADD3 R190, P5, R81, R32.reuse, RZ ;  /* 0x0000002051be7210 */ /* 0x080fe20007fbe0ff */
[----:B------:R-:W-:Y:S01]  /*2c00*/  IMAD R58, R4, 0x24, RZ ;  /* 0x00000024043a7824 */ /* 0x000fe200078e02ff */
[-C--:B------:R-:W-:Y:S01]  /*2c10*/  LEA.HI.X.SX32 R207, R80, R33.reuse, 0x1, P3 ;  /* 0x0000002150cf7211 */ /* 0x080fe200018f0eff */
[----:B------:R-:W-:Y:S01]  /*2c20*/  IMAD R64, R4, 0x12, RZ ;  /* 0x0000001204407824 */ /* 0x000fe200078e02ff */
[-C--:B------:R-:W-:Y:S01]  /*2c30*/  LEA.HI.X.SX32 R203, R72, R33.reuse, 0x1, P4 ;  /* 0x0000002148cb7211 */ /* 0x080fe200020f0eff */
[C---:B------:R-:W-:Y:S01]  /*2c40*/  IMAD R78, R4.reuse, 0x48, RZ ;  /* 0x00000048044e7824 */ /* 0x040fe200078e02ff */
[----:B------:R0:W-:Y:S01]  /*2c50*/  STL.64 [R1+0x268], R198 ;  /* 0x000268c601007387 */ /* 0x0001e20000100a00 */
[----:B------:R-:W-:Y:S01]  /*2c60*/  IMAD R79, R4, 0x4a, RZ ;  /* 0x0000004a044f7824 */ /* 0x000fe200078e02ff */
[-C--:B------:R-:W-:Y:S01]  /*2c70*/  IADD3 R80, P4, R58, R32.reuse, RZ ;  /* 0x000000203a507210 */ /* 0x080fe20007f9e0ff */
[----:B------:R-:W-:Y:S01]  /*2c80*/  IMAD R88, R4, 0x9, RZ ;  /* 0x0000000904587824 */ /* 0x000fe200078e02ff */
[----:B------:R-:W-:Y:S01]  /*2c90*/  LEA.HI.X.SX32 R191, R86, R33, 0x1, P5 ;  /* 0x0000002156bf7211 */ /* 0x000fe200028f0eff */
[----:B------:R-:W-:Y:S01]  /*2ca0*/  IMAD R52, R4, 0x26, RZ ;  /* 0x0000002604347824 */ /* 0x000fe200078e02ff */
[----:B------:R-:W-:Y:S01]  /*2cb0*/  LEA.HI.X.SX32 R189, R10, R41, 0x1, P1 ;  /* 0x000000290abd7211 */ /* 0x000fe200008f0eff */
[----:B------:R-:W-:Y:S01]  /*2cc0*/  IMAD R84, R4, 0x4c, RZ ;  /* 0x0000004c04547824 */ /* 0x000fe200078e02ff */
[-C--:B------:R-:W-:Y:S01]  /*2cd0*/  IADD3 R194, P2, R78, R32.reuse, RZ ;  /* 0x000000204ec27210 */ /* 0x080fe20007f5e0ff */
[C---:B------:R-:W-:Y:S01]  /*2ce0*/  IMAD R91, R4.reuse, 0x25, RZ ;  /* 0x00000025045b7824 */ /* 0x040fe200078e02ff */
[----:B------:R-:W-:Y:S01]  /*2cf0*/  LEA R176, P1, R5, R39, 0x1 ;  /* 0x0000002705b07211 */ /* 0x000fe200078208ff */
[----:B------:R-:W-:Y:S01]  /*2d00*/  IMAD R87, R4, 0x4e, RZ ;  /* 0x0000004e04577824 */ /* 0x000fe200078e02ff */
[-C--:B0-----:R-:W-:Y:S01]  /*2d10*/  IADD3 R198, P6, R64, R32.reuse, RZ ;  /* 0x0000002040c67210 */ /* 0x081fe20007fde0ff */
[----:B------:R-:W-:Y:S01]  /*2d20*/  IMAD R92, R4, 0x13, RZ ;  /* 0x00000013045c7824 */ /* 0x000fe200078e02ff */
[-C--:B------:R-:W-:Y:S01]  /*2d30*/  IADD3 R78, P3, R79, R32.reuse, RZ ;  /* 0x000000204f4e7210 */ /* 0x080fe20007f7e0ff */
[----:B------:R-:W-:Y:S01]  /*2d40*/  STL.64 [R1+0x1e8], R206 ;  /* 0x0001e8ce01007387 */ /* 0x000fe20000100a00 */
[----:B------:R-:W-:Y:S01]  /*2d50*/  LEA.HI.X.SX32 R81, R64, R33, 0x1, P4 ;  /* 0x0000002140517211 */ /* 0x000fe200020f0eff */
[----:B------:R-:W-:Y:S01]  /*2d60*/  IMAD R93, R4, 0x27, RZ ;  /* 0x00000027045d7824 */ /* 0x000fe200078e02ff */
[----:B------:R-:W-:Y:S01]  /*2d70*/  LEA R148, P0, R7, R39, 0x1 ;  /* 0x0000002707947211 */ /* 0x000fe200078008ff */
[----:B------:R0:W-:Y:S01]  /*2d80*/  STL.64 [R1+0x1d8], R190 ;  /* 0x0001d8be01007387 */ /* 0x0001e20000100a00 */
[----:B------:R-:W-:Y:S01]  /*2d90*/  LEA.HI.X.SX32 R199, R88, R33, 0x1, P6 ;  /* 0x0000002158c77211 */ /* 0x000fe200030f0eff */
[----:B------:R-:W-:Y:S01]  /*2da0*/  IMAD R95, R4, 0x5, RZ ;  /* 0x00000005045f7824 */ /* 0x000fe200078e02ff */
[-C--:B------:R-:W-:Y:S01]  /*2db0*/  IADD3 R82, P4, R52, R32.reuse, RZ ;  /* 0x0000002034527210 */ /* 0x080fe20007f9e0ff */
[----:B------:R-:W-:Y:S01]  /*2dc0*/  STL.64 [R1+0x1e0], R202 ;  /* 0x0001e0ca01007387 */ /* 0x000fe20000100a00 */
[----:B------:R-:W-:Y:S01]  /*2dd0*/  LEA.HI.X.SX32 R177, R5, R41, 0x1, P1 ;  /* 0x0000002905b17211 */ /* 0x000fe200008f0eff */
[----:B------:R-:W-:Y:S01]  /*2de0*/  IMAD R89, R4, 0x50, RZ ;  /* 0x0000005004597824 */ /* 0x000fe200078e02ff */
[-C--:B------:R-:W-:Y:S01]  /*2df0*/  LEA.HI.X.SX32 R79, R91, R33.reuse, 0x1, P3 ;  /* 0x000000215b4f7211 */ /* 0x080fe200018f0eff */
[----:B------:R-:W-:Y:S01]  /*2e00*/  STL.64 [R1+0x2a8], R198 ;  /* 0x0002a8c601007387 */ /* 0x000fe20000100a00 */
[----:B------:R-:W-:Y:S01]  /*2e10*/  LOP3.LUT R5, R0, 0x10, RZ, 0x3c, !PT ;  /* 0x0000001000057812 */ /* 0x000fe200078e3cff */
[----:B------:R-:W-:Y:S01]  /*2e20*/  IMAD R90, R4, 0x52, RZ ;  /* 0x00000052045a7824 */ /* 0x000fe200078e02ff */
[----:B------:R-:W-:Y:S01]  /*2e30*/  LOP3.LUT R6, R0, 0x30, RZ, 0x3c, !PT ;  /* 0x0000003000067812 */ /* 0x000fe200078e3cff */
[----:B------:R1:W-:Y:S01]  /*2e40*/  STL.64 [R1+0x260], R80 ;  /* 0x0002605001007387 */ /* 0x0003e20000100a00 */
[-C--:B0-----:R-:W-:Y:S01]  /*2e50*/  IADD3 R190, P5, R84, R32.reuse, RZ ;  /* 0x0000002054be7210 */ /* 0x081fe20007fbe0ff */
[----:B------:R-:W-:Y:S01]  /*2e60*/  IMAD R94, R4, 0x54, RZ ;  /* 0x00000054045e7824 */ /* 0x000fe200078e02ff */
[-C--:B------:R-:W-:Y:S01]  /*2e70*/  IADD3 R84, P6, R87, R32.reuse, RZ ;  /* 0x0000002057547210 */ /* 0x080fe20007fde0ff */
[----:B------:R-:W-:Y:S01]  /*2e80*/  STL.64 [R1+0x1c8], R78 ;  /* 0x0001c84e01007387 */ /* 0x000fe20000100a00 */
[----:B------:R-:W-:Y:S01]  /*2e90*/  LEA.HI.X.SX32 R195, R58, R33, 0x1, P2 ;  /* 0x000000213ac37211 */ /* 0x000fe200010f0eff */
[C---:B------:R-:W-:Y:S01]  /*2ea0*/  IMAD R99, R4.reuse, 0x29, RZ ;  /* 0x0000002904637824 */ /* 0x040fe200078e02ff */
[----:B------:R-:W-:Y:S01]  /*2eb0*/  LEA.HI.X.SX32 R149, R7, R41, 0x1, P0 ;  /* 0x0000002907957211 */ /* 0x000fe200000f0eff */
[----:B------:R-:W-:Y:S01]  /*2ec0*/  IMAD R100, R4, 0x15, RZ ;  /* 0x0000001504647824 */ /* 0x000fe200078e02ff */
[C---:B------:R-:W-:Y:S01]  /*2ed0*/  LOP3.LUT R5, R0.reuse, 0x40, RZ, 0x3c, !PT ;  /* 0x0000004000057812 */ /* 0x040fe200078e3cff */
[----:B------:R-:W-:Y:S01]  /*2ee0*/  STL.64 [R1+0x1d0], R194 ;  /* 0x0001d0c201007387 */ /* 0x000fe20000100a00 */
[----:B------:R-:W-:Y:S01]  /*2ef0*/  LOP3.LUT R6, R0, 0x60, RZ, 0x3c, !PT ;  /* 0x0000006000067812 */ /* 0x000fe200078e3cff */
[----:B------:R-:W-:Y:S01]  /*2f00*/  IMAD R6, R4, 0xa, RZ ;  /* 0x0000000a04067824 */ /* 0x000fe200078e02ff */
[-C--:B------:R-:W-:Y:S01]  /*2f10*/  LEA.HI.X.SX32 R83, R92, R33.reuse, 0x1, P4 ;  /* 0x000000215c537211 */ /* 0x080fe200020f0eff */
[----:B------:R-:W-:Y:S01]  /*2f20*/  IMAD R9, R4, 0x16, RZ ;  /* 0x0000001604097824 */ /* 0x000fe200078e02ff */
[----:B------:R-:W-:Y:S01]  /*2f30*/  LOP3.LUT R7, R0, 0x20, RZ, 0x3c, !PT ;  /* 0x0000002000077812 */ /* 0x000fe200078e3cff */
[----:B------:R-:W-:Y:S01]  /*2f40*/  IMAD R96, R4, 0x56, RZ ;  /* 0x0000005604607824 */ /* 0x000fe200078e02ff */
[----:B------:R-:W-:Y:S01]  /*2f50*/  LOP3.LUT R5, R0, 0x70, RZ, 0x3c, !PT ;  /* 0x0000007000057812 */ /* 0x000fe200078e3cff */
[----:B------:R-:W-:Y:S01]  /*2f60*/  IMAD R5, R4, 0x14, RZ ;  /* 0x0000001404057824 */ /* 0x000fe200078e02ff */
[----:B------:R-:W-:Y:S01]  /*2f70*/  LOP3.LUT R7, R0, 0x50, RZ, 0x3c, !PT ;  /* 0x0000005000077812 */ /* 0x000fe200078e3cff */
[----:B------:R-:W-:Y:S01]  /*2f80*/  IMAD R7, R4, 0x28, RZ ;  /* 0x0000002804077824 */ /* 0x000fe200078e02ff */
[-C--:B------:R-:W-:Y:S01]  /*2f90*/  LEA.HI.X.SX32 R85, R93, R33.reuse, 0x1, P6 ;  /* 0x000000215d557211 */ /* 0x080fe200030f0eff */
[----:B------:R0:W-:Y:S01]  /*2fa0*/  STL.64 [R1+0x258], R82 ;  /* 0x0002585201007387 */ /* 0x0001e20000100a00 */
[----:B------:R-:W-:Y:S01]  /*2fb0*/  LEA.HI.X.SX32 R191, R52, R33, 0x1, P5 ;  /* 0x0000002134bf7211 */ /* 0x000fe200028f0eff */
[----:B------:R-:W-:Y:S01]  /*2fc0*/  IMAD R10, R4, 0x2c, RZ ;  /* 0x0000002c040a7824 */ /* 0x000fe200078e02ff */
[-C--:B------:R-:W-:Y:S01]  /*2fd0*/  IADD3 R86, P5, R5, R32.reuse, RZ ;  /* 0x0000002005567210 */ /* 0x080fe20007fbe0ff */
[----:B------:R2:W-:Y:S01]  /*2fe0*/  STL.64 [R1+0x1b8], R84 ;  /* 0x0001b85401007387 */ /* 0x0005e20000100a00 */
[----:B------:R-:W-:Y:S01]  /*2ff0*/  LEA R146, P1, R8, R39, 0x1 ;  /* 0x0000002708927211 */ /* 0x000fe200078208ff */
[----:B------:R-:W-:Y:S01]  /*3000*/  IMAD R124, R4, 0xb, RZ ;  /* 0x0000000b047c7824 */ /* 0x000fe200078e02ff */
[----:B------:R-:W-:Y:S01]  /*3010*/  LEA.HI.X.SX32 R87, R6, R33, 0x1, P5 ;  /* 0x0000002106577211 */ /* 0x000fe200028f0eff */
[----:B------:R-:W-:Y:S01]  /*3020*/  STL.64 [R1+0x1c0], R190 ;  /* 0x0001c0be01007387 */ /* 0x000fe20000100a00 */
[----:B------:R-:W-:Y:S01]  /*3030*/  LEA.HI.X.SX32 R147, R8, R41, 0x1, P1 ;  /* 0x0000002908937211 */ /* 0x000fe200008f0eff */
[C---:B------:R-:W-:Y:S01]  /*3040*/  IMAD R8, R4.reuse, 0x2a, RZ ;  /* 0x0000002a04087824 */ /* 0x040fe200078e02ff */
[-C--:B-1----:R-:W-:Y:S01]  /*3050*/  IADD3 R80, P2, R89, R32.reuse, RZ ;  /* 0x0000002059507210 */ /* 0x082fe20007f5e0ff */
[----:B------:R-:W-:Y:S01]  /*3060*/  IMAD R102, R4, 0x2b, RZ ;  /* 0x0000002b04667824 */ /* 0x000fe200078e02ff */
[-C--:B0-----:R-:W-:Y:S01]  /*3070*/  IADD3 R82, P4, R6, R32.reuse, RZ ;  /* 0x0000002006527210 */ /* 0x081fe20007f9e0ff */
[----:B------:R-:W-:Y:S01]  /*3080*/  IMAD R97, R4, 0x58, RZ ;  /* 0x0000005804617824 */ /* 0x000fe200078e02ff */
[-C--:B------:R-:W-:Y:S01]  /*3090*/  IADD3 R78, P3, R90, R32.reuse, RZ ;  /* 0x000000205a4e7210 */ /* 0x080fe20007f7e0ff */
[C---:B------:R-:W-:Y:S01]  /*30a0*/  IMAD R98, R4.reuse, 0x5a, RZ ;  /* 0x0000005a04627824 */ /* 0x040fe200078e02ff */
[-C--:B--2---:R-:W-:Y:S01]  /*30b0*/  IADD3 R84, P6, R7, R32.reuse, RZ ;  /* 0x0000002007547210 */ /* 0x084fe20007fde0ff */
[C---:B------:R-:W-:Y:S01]  /*30c0*/  IMAD R11, R4.reuse, 0x2e, RZ ;  /* 0x0000002e040b7824 */ /* 0x040fe200078e02ff */
[-C--:B------:R-:W-:Y:S01]  /*30d0*/  LEA.HI.X.SX32 R83, R95, R33.reuse, 0x1, P4 ;  /* 0x000000215f537211 */ /* 0x080fe200020f0eff */
[C---:B------:R-:W-:Y:S01]  /*30e0*/  IMAD R101, R4.reuse, 0x5c, RZ ;  /* 0x0000005c04657824 */ /* 0x040fe200078e02ff */
[-C--:B------:R-:W-:Y:S01]  /*30f0*/  LEA.HI.X.SX32 R85, R5, R33.reuse, 0x1, P6 ;  /* 0x0000002105557211 */ /* 0x080fe200030f0eff */
[C---:B------:R-:W-:Y:S01]  /*3100*/  IMAD R127, R4.reuse, 0x2d, RZ ;  /* 0x0000002d047f7824 */ /* 0x040fe200078e02ff */
[-C--:B------:R-:W-:Y:S01]  /*3110*/  LEA.HI.X.SX32 R81, R7, R33.reuse, 0x1, P2 ;  /* 0x0000002107517211 */ /* 0x080fe200010f0eff */
[----:B------:R0:W-:Y:S01]  /*3120*/  STL.64 [R1+0x2c8], R82 ;  /* 0x0002c85201007387 */ /* 0x0001e20000100a00 */
[-C--:B------:R-:W-:Y:S01]  /*3130*/  LEA.HI.X.SX32 R79, R99, R33.reuse, 0x1, P3 ;  /* 0x00000021634f7211 */ /* 0x080fe200018f0eff */
[C---:B------:R-:W-:Y:S01]  /*3140*/  IMAD R128, R4.reuse, 0x17, RZ ;  /* 0x0000001704807824 */ /* 0x040fe200078e02ff */
[C---:B------:R-:W-:Y:S01]  /*3150*/  SHF.L.U32 R186, R4.reuse, 0x2, RZ ;  /* 0x0000000204ba7819 */ /* 0x040fe200000006ff */
[----:B------:R1:W-:Y:S01]  /*3160*/  STL.64 [R1+0x2a0], R86 ;  /* 0x0002a05601007387 */ /* 0x0003e20000100a00 */
[C---:B------:R-:W-:Y:S01]  /*3170*/  IMAD R103, R4.reuse, 0x5e, RZ ;  /* 0x0000005e04677824 */ /* 0x040fe200078e02ff */
[C---:B------:R-:W-:Y:S01]  /*3180*/  SHF.L.U32 R182, R4.reuse, 0x4, RZ ;  /* 0x0000000404b67819 */ /* 0x040fe200000006ff */
[C---:B------:R-:W-:Y:S01]  /*3190*/  IMAD R53, R4.reuse, 0x6, RZ ;  /* 0x0000000604357824 */ /* 0x040fe200078e02ff */
[----:B------:R2:W-:Y:S01]  /*31a0*/  STL.64 [R1+0x250], R84 ;  /* 0x0002505401007387 */ /* 0x0005e20000100a00 */
[C---:B------:R-:W-:Y:S01]  /*31b0*/  IMAD R54, R4.reuse, 0xc, RZ ;  /* 0x0000000c04367824 */ /* 0x040fe200078e02ff */
[C---:B------:R-:W-:Y:S01]  /*31c0*/  LOP3.LUT P0, RZ, R187.reuse, 0x7, RZ, 0xc0, !PT ;  /* 0x00000007bbff7812 */ /* 0x040fe2000780c0ff */
[----:B------:R-:W-:Y:S01]  /*31d0*/  IMAD R129, R4, 0x2f, RZ ;  /* 0x0000002f04817824 */ /* 0x000fe200078e02ff */
[-C--:B0-----:R-:W-:Y:S01]  /*31e0*/  IADD3 R82, P4, R94, R32.reuse, RZ ;  /* 0x000000205e527210 */ /* 0x081fe20007f9e0ff */
[----:B------:R0:W-:Y:S01]  /*31f0*/  STL.64 [R1+0x1b0], R80 ;  /* 0x0001b05001007387 */ /* 0x0001e20000100a00 */
[C---:B------:R-:W-:Y:S01]  /*3200*/  IMAD R130, R4.reuse, 0x3, RZ ;  /* 0x0000000304827824 */ /* 0x040fe200078e02ff */
[----:B------:R-:W-:Y:S01]  /*3210*/  LOP3.LUT P1, RZ, R187, 0x3, RZ, 0xc0, !PT ;  /* 0x00000003bbff7812 */ /* 0x000fe2000782c0ff */
[----:B------:R-:W-:Y:S01]  /*3220*/  IMAD R55, R4, 0x18, RZ ;  /* 0x0000001804377824 */ /* 0x000fe200078e02ff */
[-C--:B------:R-:W-:Y:S01]  /*3230*/  LEA.HI.X.SX32 R83, R8, R33.reuse, 0x1, P4 ;  /* 0x0000002108537211 */ /* 0x080fe200020f0eff */
[----:B------:R3:W-:Y:S01]  /*3240*/  STL.64 [R1+0x1a8], R78 ;  /* 0x0001a84e01007387 */ /* 0x0007e20000100a00 */
[-C--:B-1----:R-:W-:Y:S01]  /*3250*/  IADD3 R86, P5, R96, R32.reuse, RZ ;  /* 0x0000002060567210 */ /* 0x082fe20007fbe0ff */
[----:B------:R-:W-:Y:S01]  /*3260*/  IMAD R56, R4, 0x30, RZ ;  /* 0x0000003004387824 */ /* 0x000fe200078e02ff */
[-C--:B--2---:R-:W-:Y:S01]  /*3270*/  IADD3 R84, P6, R8, R32.reuse, RZ ;  /* 0x0000002008547210 */ /* 0x084fe20007fde0ff */
[----:B------:R-:W-:Y:S01]  /*3280*/  IMAD R125, R4, 0x60, RZ ;  /* 0x00000060047d7824 */ /* 0x000fe200078e02ff */
[-C--:B------:R-:W-:Y:S01]  /*3290*/  LEA.HI.X.SX32 R87, R102, R33.reuse, 0x1, P5 ;  /* 0x0000002166577211 */ /* 0x080fe200028f0eff */
[----:B------:R-:W-:Y:S01]  /*32a0*/  IMAD R57, R4, 0x32, RZ ;  /* 0x0000003204397824 */ /* 0x000fe200078e02ff */
[-C--:B------:R-:W-:Y:S01]  /*32b0*/  LEA.HI.X.SX32 R85, R100, R33.reuse, 0x1, P6 ;  /* 0x0000002164557211 */ /* 0x080fe200030f0eff */
[C---:B------:R-:W-:Y:S01]  /*32c0*/  IMAD R126, R4.reuse, 0x62, RZ ;  /* 0x00000062047e7824 */ /* 0x040fe200078e02ff */
[-C--:B0-----:R-:W-:Y:S01]  /*32d0*/  IADD3 R80, P2, R97, R32.reuse, RZ ;  /* 0x0000002061507210 */ /* 0x081fe20007f5e0ff */
[----:B------:R-:W-:Y:S01]  /*32e0*/  IMAD R131, R4, 0x64, RZ ;  /* 0x0000006404837824 */ /* 0x000fe200078e02ff */
[-C--:B------:R-:W-:Y:S01]  /*32f0*/  IADD3 R6, P5, R101, R32.reuse, RZ ;  /* 0x0000002065067210 */ /* 0x080fe20007fbe0ff */
[----:B------:R0:W-:Y:S01]  /*3300*/  STL.64 [R1+0x248], R84 ;  /* 0x0002485401007387 */ /* 0x0001e20000100a00 */
[-C--:B---3--:R-:W-:Y:S01]  /*3310*/  IADD3 R78, P3, R98, R32.reuse, RZ ;  /* 0x00000020624e7210 */ /* 0x088fe20007f7e0ff */
[----:B------:R-:W-:Y:S01]  /*3320*/  IMAD R140, R4, 0x19, RZ ;  /* 0x00000019048c7824 */ /* 0x000fe200078e02ff */
[-C--:B------:R-:W-:Y:S01]  /*3330*/  LEA.HI.X.SX32 R81, R10, R33.reuse, 0x1, P2 ;  /* 0x000000210a517211 */ /* 0x080fe200010f0eff */
[----:B------:R1:W-:Y:S01]  /*3340*/  STL.64 [R1+0x1a0], R82 ;  /* 0x0001a05201007387 */ /* 0x0003e20000100a00 */
[-C--:B------:R-:W-:Y:S01]  /*3350*/  LEA.HI.X.SX32 R79, R127, R33.reuse, 0x1, P3 ;  /* 0x000000217f4f7211 */ /* 0x080fe200018f0eff */
[C---:B------:R-:W-:Y:S01]  /*3360*/  IMAD R139, R4.reuse, 0x31, RZ ;  /* 0x00000031048b7824 */ /* 0x040fe200078e02ff */
[-C--:B------:R-:W-:Y:S01]  /*3370*/  LEA.HI.X.SX32 R7, R11, R33.reuse, 0x1, P5 ;  /* 0x000000210b077211 */ /* 0x080fe200028f0eff */
[C---:B------:R-:W-:Y:S01]  /*3380*/  IMAD R136, R4.reuse, 0x66, RZ ;  /* 0x0000006604887824 */ /* 0x040fe200078e02ff */
[----:B------:R-:W-:Y:S01]  /*3390*/  MOV R31, 0x3f800000 ;  /* 0x3f800000001f7802 */ /* 0x000fe20000000f00 */
[C---:B------:R-:W-:Y:S01]  /*33a0*/  IMAD R59, R4.reuse, 0x1a, RZ ;  /* 0x0000001a043b7824 */ /* 0x040fe200078e02ff */
[----:B------:R-:W-:Y:S01]  /*33b0*/  MOV R12, 0x3f800000 ;  /* 0x3f800000000c7802 */ /* 0x000fe20000000f00 */
[C---:B------:R-:W-:Y:S01]  /*33c0*/  IMAD R65, R4.reuse, 0x34, RZ ;  /* 0x0000003404417824 */ /* 0x040fe200078e02ff */
[CC--:B0-----:R-:W-:Y:S01]  /*33d0*/  IADD3 R84, P6, R9.reuse, R32.reuse, RZ ;  /* 0x0000002009547210 */ /* 0x0c1fe20007fde0ff */
[C---:B------:R-:W-:Y:S01]  /*33e0*/  IMAD R142, R4.reuse, 0x33, RZ ;  /* 0x00000033048e7824 */ /* 0x040fe200078e02ff */
[----:B------:R-:W-:Y:S01]  /*33f0*/  MOV R14, 0x3f800000 ;  /* 0x3f800000000e7802 */ /* 0x000fe20000000f00 */
[----:B------:R-:W-:Y:S01]  /*3400*/  IMAD R150, R4, 0xd, RZ ;  /* 0x0000000d04967824 */ /* 0x000fe200078e02ff */
[-C--:B-1----:R-:W-:Y:S01]  /*3410*/  IADD3 R82, P4, R10, R32.reuse, RZ ;  /* 0x000000200a527210 */ /* 0x082fe20007f9e0ff */
[----:B------:R-:W-:Y:S01]  /*3420*/  IMAD R137, R4, 0x68, RZ ;  /* 0x0000006804897824 */ /* 0x000fe200078e02ff */
[-C--:B------:R-:W-:Y:S01]  /*3430*/  LEA.HI.X.SX32 R85, R124, R33.reuse, 0x1, P6 ;  /* 0x000000217c557211 */ /* 0x080fe200030f0eff */
[C---:B------:R-:W-:Y:S01]  /*3440*/  IMAD R138, R4.reuse, 0x6a, RZ ;  /* 0x0000006a048a7824 */ /* 0x040fe200078e02ff */
[----:B------:R-:W-:Y:S01]  /*3450*/  LEA.HI.X.SX32 R83, R9, R33, 0x1, P4 ;  /* 0x0000002109537211 */ /* 0x000fe200020f0eff */
[C---:B------:R-:W-:Y:S01]  /*3460*/  IMAD R66, R4.reuse, 0x36, RZ ;  /* 0x0000003604427824 */ /* 0x040fe200078e02ff */
[----:B------:R-:W-:Y:S01]  /*3470*/  MOV R17, 0x3f800000 ;  /* 0x3f80000000117802 */ /* 0x000fe20000000f00 */
[----:B------:R0:W-:Y:S01]  /*3480*/  STL.64 [R1+0x298], R84 ;  /* 0x0002985401007387 */ /* 0x0001e20000100a00 */
[C---:B------:R-:W-:Y:S01]  /*3490*/  IMAD R141, R4.reuse, 0x6c, RZ ;  /* 0x0000006c048d7824 */ /* 0x040fe200078e02ff */
[----:B------:R-:W-:Y:S01]  /*34a0*/  MOV R28, 0x3f800000 ;  /* 0x3f800000001c7802 */ /* 0x000fe20000000f00 */
[C---:B------:R-:W-:Y:S01]  /*34b0*/  IMAD R143, R4.reuse, 0x6e, RZ ;  /* 0x0000006e048f7824 */ /* 0x040fe200078e02ff */
[----:B------:R-:W-:Y:S01]  /*34c0*/  STL.64 [R1+0x198], R86 ;  /* 0x0001985601007387 */ /* 0x000fe20000100a00 */
[C---:B------:R-:W-:Y:S01]  /*34d0*/  IMAD R153, R4.reuse, 0x35, RZ ;  /* 0x0000003504997824 */ /* 0x040fe200078e02ff */
[----:B------:R-:W-:Y:S01]  /*34e0*/  CS2R R38, SRZ ;  /* 0x0000000000267805 */ /* 0x000fe2000001ff00 */
[C---:B------:R-:W-:Y:S01]  /*34f0*/  IMAD R154, R4.reuse, 0x1b, RZ ;  /* 0x0000001b049a7824 */ /* 0x040fe200078e02ff */
[----:B------:R1:W-:Y:S01]  /*3500*/  STL.64 [R1+0x240], R82 ;  /* 0x0002405201007387 */ /* 0x0003e20000100a00 */
[C---:B------:R-:W-:Y:S01]  /*3510*/  IMAD R155, R4.reuse, 0x37, RZ ;  /* 0x00000037049b7824 */ /* 0x040fe200078e02ff */
[----:B------:R-:W-:Y:S01]  /*3520*/  CS2R R40, SRZ ;  /* 0x0000000000287805 */ /* 0x000fe2000001ff00 */
[C---:B------:R-:W-:Y:S01]  /*3530*/  IMAD R67, R4.reuse, 0xe, RZ ;  /* 0x0000000e04437824 */ /* 0x040fe200078e02ff */
[----:B------:R2:W-:Y:S01]  /*3540*/  STL.64 [R1+0x190], R80 ;  /* 0x0001905001007387 */ /* 0x0005e20000100a00 */
[----:B0-----:R-:W-:Y:S01]  /*3550*/  IADD3 R84, P6, R103, R32, RZ ;  /* 0x0000002067547210 */ /* 0x001fe20007fde0ff */
[----:B------:R-:W-:-:S02]  /*3560*/  IMAD R70, R4, 0x1c, RZ ;  /* 0x0000001c04467824 */ /* 0x000fc400078e02ff */
[----:B------:R0:W-:Y:S01]  /*3570*/  STL.64 [R1+0x188], R78 ;  /* 0x0001884e01007387 */ /* 0x0001e20000100a00 */
[-C--:B------:R-:W-:Y:S01]  /*3580*/  LEA.HI.X.SX32 R85, R129, R33.reuse, 0x1, P6 ;  /* 0x0000002181557211 */ /* 0x080fe200030f0eff */
[C---:B------:R-:W-:Y:S01]  /*3590*/  IMAD R71, R4.reuse, 0x38, RZ ;  /* 0x0000003804477824 */ /* 0x040fe200078e02ff */
[-C--:B------:R-:W-:Y:S01]  /*35a0*/  IADD3 R8, P6, R55, R32.reuse, RZ ;  /* 0x0000002037087210 */ /* 0x080fe20007fde0ff */
[C---:B------:R-:W-:Y:S01]  /*35b0*/  IMAD R157, R4.reuse, 0x7, RZ ;  /* 0x00000007049d7824 */ /* 0x040fe200078e02ff */
[-C--:B-1----:R-:W-:Y:S01]  /*35c0*/  IADD3 R82, P4, R11, R32.reuse, RZ ;  /* 0x000000200b527210 */ /* 0x082fe20007f9e0ff */
[----:B------:R-:W-:Y:S01]  /*35d0*/  IMAD R151, R4, 0x70, RZ ;  /* 0x0000007004977824 */ /* 0x000fe200078e02ff */
[-C--:B------:R-:W-:Y:S01]  /*35e0*/  LEA.HI.X.SX32 R9, R54, R33.reuse, 0x1, P6 ;  /* 0x0000002136097211 */ /* 0x080fe200030f0eff */
[----:B------:R-:W-:Y:S01]  /*35f0*/  IMAD R152, R4, 0x72, RZ ;  /* 0x0000007204987824 */ /* 0x000fe200078e02ff */
[-C--:B------:R-:W-:Y:S01]  /*3600*/  LEA.HI.X.SX32 R83, R128, R33.reuse, 0x1, P4 ;  /* 0x0000002180537211 */ /* 0x080fe200020f0eff */
[C---:B------:R-:W-:Y:S01]  /*3610*/  IMAD R73, R4.reuse, 0x3a, RZ ;  /* 0x0000003a04497824 */ /* 0x040fe200078e02ff */
[-C--:B--2---:R-:W-:Y:S01]  /*3620*/  IADD3 R80, P2, R125, R32.reuse, RZ ;  /* 0x000000207d507210 */ /* 0x084fe20007f5e0ff */
[----:B------:R-:W-:Y:S01]  /*3630*/  IMAD R156, R4, 0x74, RZ ;  /* 0x00000074049c7824 */ /* 0x000fe200078e02ff */
[-C--:B0-----:R-:W-:Y:S01]  /*3640*/  IADD3 R78, P3, R126, R32.reuse, RZ ;  /* 0x000000207e4e7210 */ /* 0x081fe20007f7e0ff */
[----:B------:R0:W-:Y:S01]  /*3650*/  STL.64 [R1+0x238], R82 ;  /* 0x0002385201007387 */ /* 0x0001e20000100a00 */
[-C--:B------:R-:W-:Y:S01]  /*3660*/  LEA.HI.X.SX32 R81, R56, R33.reuse, 0x1, P2 ;  /* 0x0000002138517211 */ /* 0x080fe200010f0eff */
[----:B------:R-:W-:Y:S01]  /*3670*/  IMAD R162, R4, 0x39, RZ ;  /* 0x0000003904a27824 */ /* 0x000fe200078e02ff */
[----:B------:R-:W-:Y:S01]  /*3680*/  LEA.HI.X.SX32 R79, R139, R33, 0x1, P3 ;  /* 0x000000218b4f7211 */ /* 0x000fe200018f0eff */
[----:B------:R1:W-:Y:S01]  /*3690*/  STL.64 [R1+0x180], R6 ;  /* 0x0001800601007387 */ /* 0x0003e20000100a00 */
[----:B------:R-:W-:Y:S01]  /*36a0*/  IADD3 R52, P3, R138, R32, RZ ;  /* 0x000000208a347210 */ /* 0x000fe20007f7e0ff */
[C---:B------:R-:W-:Y:S01]  /*36b0*/  IMAD R164, R4.reuse, 0x1d, RZ ;  /* 0x0000001d04a47824 */ /* 0x040fe200078e02ff */
[----:B------:R-:W-:Y:S01]  /*36c0*/  CS2R R128, SRZ ;  /* 0x0000000000807805 */ /* 0x000fe2000001ff00 */
[----:B------:R-:W-:Y:S01]  /*36d0*/  STL.64 [R1+0x178], R84 ;  /* 0x0001785401007387 */ /* 0x000fe20000100a00 */
[----:B------:R-:W-:-:S02]  /*36e0*/  IMAD R158, R4, 0x76, RZ ;  /* 0x00000076049e7824 */ /* 0x000fc400078e02ff */
[C---:B------:R-:W-:Y:S01]  /*36f0*/  IMAD R74, R4.reuse, 0x1e, RZ ;  /* 0x0000001e044a7824 */ /* 0x040fe200078e02ff */
[CC--:B0-----:R-:W-:Y:S01]  /*3700*/  IADD3 R82, P4, R53.reuse, R32.reuse, RZ ;  /* 0x0000002035527210 */ /* 0x0c1fe20007f9e0ff */
[C---:B------:R-:W-:Y:S02]  /*3710*/  IMAD R75, R4.reuse, 0x3c, RZ ;  /* 0x0000003c044b7824 */ /* 0x040fe400078e02ff */
[----:B------:R-:W-:Y:S01]  /*3720*/  IMAD R166, R4, 0x3b, RZ ;  /* 0x0000003b04a67824 */ /* 0x000fe200078e02ff */
[-C--:B-1----:R-:W-:Y:S01]  /*3730*/  IADD3 R6, P5, R54, R32.reuse, RZ ;  /* 0x0000002036067210 */ /* 0x082fe20007fbe0ff */
[----:B------:R-:W-:Y:S01]  /*3740*/  IMAD R167, R4, 0xf, RZ ;  /* 0x0000000f04a77824 */ /* 0x000fe200078e02ff */
[-C--:B------:R-:W-:Y:S01]  /*3750*/  LEA.HI.X.SX32 R83, R130, R33.reuse, 0x1, P4 ;  /* 0x0000002182537211 */ /* 0x080fe200020f0eff */
[----:B------:R-:W-:Y:S01]  /*3760*/  IMAD R159, R4, 0x78, RZ ;  /* 0x00000078049f7824 */ /* 0x000fe200078e02ff */
[-C--:B------:R-:W-:Y:S01]  /*3770*/  IADD3 R10, P4, R56, R32.reuse, RZ ;  /* 0x00000020380a7210 */ /* 0x080fe20007f9e0ff */
[C---:B------:R-:W-:Y:S01]  /*3780*/  IMAD R161, R4.reuse, 0x7a, RZ ;  /* 0x0000007a04a17824 */ /* 0x040fe200078e02ff */
[-C--:B------:R-:W-:Y:S01]  /*3790*/  LEA.HI.X.SX32 R7, R53, R33.reuse, 0x1, P5 ;  /* 0x0000002135077211 */ /* 0x080fe200028f0eff */
[C---:B------:R-:W-:Y:S01]  /*37a0*/  IMAD R76, R4.reuse, 0x3e, RZ ;  /* 0x0000003e044c7824 */ /* 0x040fe200078e02ff */
[-C--:B------:R-:W-:Y:S01]  /*37b0*/  LEA.HI.X.SX32 R11, R55, R33.reuse, 0x1, P4 ;  /* 0x00000021370b7211 */ /* 0x080fe200020f0eff */
[C---:B------:R-:W-:Y:S01]  /*37c0*/  IMAD R165, R4.reuse, 0x7c, RZ ;  /* 0x0000007c04a57824 */ /* 0x040fe200078e02ff */
[----:B------:R-:W-:Y:S01]  /*37d0*/  IADD3 R54, P2, R137, R32, RZ ;  /* 0x0000002089367210 */ /* 0x000fe20007f5e0ff */
[----:B------:R0:W-:Y:S01]  /*37e0*/  STL.64 [R1+0x2c0], R6 ;  /* 0x0002c00601007387 */ /* 0x0001e20000100a00 */
[-C--:B------:R-:W-:Y:S01]  /*37f0*/  LEA.HI.X.SX32 R53, R153, R33.reuse, 0x1, P3 ;  /* 0x0000002199357211 */ /* 0x080fe200018f0eff */
[C---:B------:R-:W-:Y:S01]  /*3800*/  IMAD.SHL.U32 R77, R4.reuse, 0x2, RZ ;  /* 0x00000002044d7824 */ /* 0x040fe200078e00ff */
[----:B------:R-:W-:Y:S01]  /*3810*/  LEA.HI.X.SX32 R55, R65, R33, 0x1, P2 ;  /* 0x0000002141377211 */ /* 0x000fe200010f0eff */
[----:B------:R-:W-:Y:S01]  /*3820*/  STL.64 [R1+0x2d8], R82 ;  /* 0x0002d85201007387 */ /* 0x000fe20000100a00 */
[----:B------:R-:W-:-:S02]  /*3830*/  IMAD R168, R4, 0x3d, RZ ;  /* 0x0000003d04a87824 */ /* 0x000fc400078e02ff */
[C---:B------:R-:W-:Y:S01]  /*3840*/  IMAD R174, R4.reuse, 0x1f, RZ ;  /* 0x0000001f04ae7824 */ /* 0x040fe200078e02ff */
[----:B------:R1:W-:Y:S01]  /*3850*/  STL.64 [R1+0x290], R8 ;  /* 0x0002900801007387 */ /* 0x0003e20000100a00 */
[C---:B------:R-:W-:Y:S02]  /*3860*/  IMAD R175, R4.reuse, 0x7e, RZ ;  /* 0x0000007e04af7824 */ /* 0x040fe400078e02ff */
[C---:B------:R-:W-:Y:S01]  /*3870*/  IMAD.SHL.U32 R183, R4.reuse, 0x8, RZ ;  /* 0x0000000804b77824 */ /* 0x040fe200078e00ff */
[----:B------:R2:W-:Y:S01]  /*3880*/  STL.64 [R1+0x230], R10 ;  /* 0x0002300a01007387 */ /* 0x0005e20000100a00 */
[-C--:B0-----:R-:W-:Y:S01]  /*3890*/  IADD3 R6, P5, R131, R32.reuse, RZ ;  /* 0x0000002083067210 */ /* 0x081fe20007fbe0ff */
[C---:B------:R-:W-:Y:S01]  /*38a0*/  IMAD.SHL.U32 R179, R4.reuse, 0x20, RZ ;  /* 0x0000002004b37824 */ /* 0x040fe200078e00ff */
[----:B------:R-:W-:Y:S01]  /*38b0*/  CS2R R130, SRZ ;  /* 0x0000000000827805 */ /* 0x000fe2000001ff00 */
[----:B------:R-:W-:Y:S01]  /*38c0*/  STL.64 [R1+0x170], R80 ;  /* 0x0001705001007387 */ /* 0x000fe20000100a00 */
[----:B------:R-:W-:Y:S01]  /*38d0*/  LEA.HI.X.SX32 R7, R57, R33, 0x1, P5 ;  /* 0x0000002139077211 */ /* 0x000fe200028f0eff */
[----:B------:R-:W-:Y:S01]  /*38e0*/  IMAD R178, R4, 0x3f, RZ ;  /* 0x0000003f04b27824 */ /* 0x000fe200078e02ff */
[----:B-1----:R-:W-:-:S02]  /*38f0*/  IADD3 R8, P6, R136, R32, RZ ;  /* 0x0000002088087210 */ /* 0x002fc40007fde0ff */
[----:B--2---:R-:W-:Y:S02]  /*3900*/  IADD3 R10, P4, R57, R32, RZ ;  /* 0x00000020390a7210 */ /* 0x004fe40007f9e0ff */
[-C--:B------:R-:W-:Y:S01]  /*3910*/  LEA.HI.X.SX32 R9, R142, R33.reuse, 0x1, P6 ;  /* 0x000000218e097211 */ /* 0x080fe200030f0eff */
[----:B------:R-:W-:Y:S01]  /*3920*/  CS2R R56, SRZ ;  /* 0x0000000000387805 */ /* 0x000fe2000001ff00 */
[----:B------:R-:W-:-:S05]  /*3930*/  LEA.HI.X.SX32 R11, R140, R33, 0x1, P4 ;  /* 0x000000218c0b7211 */ /* 0x000fca00020f0eff */
[----:B------:R0:W-:Y:S04]  /*3940*/  STL.64 [R1+0x228], R10 ;  /* 0x0002280a01007387 */ /* 0x0001e80000100a00 */
[----:B------:R-:W-:Y:S04]  /*3950*/  STL.64 [R1+0x168], R78 ;  /* 0x0001684e01007387 */ /* 0x000fe80000100a00 */
[----:B------:R1:W-:Y:S01]  /*3960*/  STL.64 [R1+0x160], R6 ;  /* 0x0001600601007387 */ /* 0x0003e20000100a00 */
[----:B0-----:R-:W-:-:S03]  /*3970*/  IADD3 R10, P4, R59, R32, RZ ;  /* 0x000000203b0a7210 */ /* 0x001fc60007f9e0ff */
[----:B------:R0:W-:Y:S01]  /*3980*/  STL.64 [R1+0x158], R8 ;  /* 0x0001580801007387 */ /* 0x0001e20000100a00 */
[----:B------:R-:W-:Y:S02]  /*3990*/  LEA.HI.X.SX32 R11, R150, R33, 0x1, P4 ;  /* 0x00000021960b7211 */ /* 0x000fe400020f0eff */
[----:B-1----:R-:W-:-:S03]  /*39a0*/  IADD3 R6, P5, R65, R32, RZ ;  /* 0x0000002041067210 */ /* 0x002fc60007fbe0ff */
[----:B------:R1:W-:Y:S01]  /*39b0*/  STL.64 [R1+0x288], R10 ;  /* 0x0002880a01007387 */ /* 0x0003e20000100a00 */
[----:B------:R-:W-:Y:S01]  /*39c0*/  CS2R R64, SRZ ;  /* 0x0000000000407805 */ /* 0x000fe2000001ff00 */
[-C--:B------:R-:W-:Y:S02]  /*39d0*/  LEA.HI.X.SX32 R7, R59, R33.reuse, 0x1, P5 ;  /* 0x000000213b077211 */ /* 0x080fe400028f0eff */
[-C--:B0-----:R-:W-:Y:S01]  /*39e0*/  IADD3 R8, P6, R141, R32.reuse, RZ ;  /* 0x000000208d087210 */ /* 0x081fe20007fde0ff */
[----:B------:R-:W-:Y:S02]  /*39f0*/  CS2R R58, SRZ ;  /* 0x00000000003a7805 */ /* 0x000fe4000001ff00 */
[----:B------:R0:W-:Y:S01]  /*3a00*/  STL.64 [R1+0x220], R6 ;  /* 0x0002200601007387 */ /* 0x0001e20000100a00 */
[CC--:B------:R-:W-:Y:S02]  /*3a10*/  LEA.HI.X.SX32 R9, R66.reuse, R33.reuse, 0x1, P6 ;  /* 0x0000002142097211 */ /* 0x0c0fe400030f0eff */
[-C--:B-1----:R-:W-:Y:S01]  /*3a20*/  IADD3 R10, P4, R143, R32.reuse, RZ ;  /* 0x000000208f0a7210 */ /* 0x082fe20007f9e0ff */
[----:B------:R1:W-:Y:S03]  /*3a30*/  STL.64 [R1+0x150], R54 ;  /* 0x0001503601007387 */ /* 0x0003e60000100a00 */
[----:B------:R-:W-:Y:S01]  /*3a40*/  LEA.HI.X.SX32 R11, R155, R33, 0x1, P4 ;  /* 0x000000219b0b7211 */ /* 0x000fe200020f0eff */
[----:B------:R2:W-:Y:S01]  /*3a50*/  STL.64 [R1+0x148], R52 ;  /* 0x0001483401007387 */ /* 0x0005e20000100a00 */
[----:B0-----:R-:W-:-:S04]  /*3a60*/  IADD3 R6, P5, R66, R32, RZ ;  /* 0x0000002042067210 */ /* 0x001fc80007fbe0ff */
[----:B------:R-:W-:Y:S02]  /*3a70*/  LEA.HI.X.SX32 R7, R154, R33, 0x1, P5 ;  /* 0x000000219a077211 */ /* 0x000fe400028f0eff */
[----:B-1----:R-:W-:-:S03]  /*3a80*/  IADD3 R54, P2, R151, R32, RZ ;  /* 0x0000002097367210 */ /* 0x002fc60007f5e0ff */
[----:B------:R0:W-:Y:S01]  /*3a90*/  STL.64 [R1+0x218], R6 ;  /* 0x0002180601007387 */ /* 0x0001e20000100a00 */
[----:B--2---:R-:W-:Y:S02]  /*3aa0*/  IADD3 R52, P3, R152, R32, RZ ;  /* 0x0000002098347210 */ /* 0x004fe40007f7e0ff */
[-C--:B------:R-:W-:Y:S01]  /*3ab0*/  LEA.HI.X.SX32 R55, R71, R33.reuse, 0x1, P2 ;  /* 0x0000002147377211 */ /* 0x080fe200010f0eff */
[----:B------:R1:W-:Y:S01]  /*3ac0*/  STL.64 [R1+0x140], R8 ;  /* 0x0001400801007387 */ /* 0x0003e20000100a00 */
[----:B------:R-:W-:-:S03]  /*3ad0*/  LEA.HI.X.SX32 R53, R162, R33, 0x1, P3 ;  /* 0x00000021a2357211 */ /* 0x000fc600018f0eff */
[----:B------:R2:W-:Y:S01]  /*3ae0*/  STL.64 [R1+0x138], R10 ;  /* 0x0001380a01007387 */ /* 0x0005e20000100a00 */
[-C--:B0-----:R-:W-:Y:S02]  /*3af0*/  IADD3 R6, P5, R67, R32.reuse, RZ ;  /* 0x0000002043067210 */ /* 0x081fe40007fbe0ff */
[CC--:B-1----:R-:W-:Y:S02]  /*3b00*/  IADD3 R8, P6, R70.reuse, R32.reuse, RZ ;  /* 0x0000002046087210 */ /* 0x0c2fe40007fde0ff */
[-C--:B------:R-:W-:Y:S02]  /*3b10*/  LEA.HI.X.SX32 R7, R157, R33.reuse, 0x1, P5 ;  /* 0x000000219d077211 */ /* 0x080fe400028f0eff */
[-C--:B--2---:R-:W-:Y:S02]  /*3b20*/  IADD3 R10, P4, R71, R32.reuse, RZ ;  /* 0x00000020470a7210 */ /* 0x084fe40007f9e0ff */
[-C--:B------:R-:W-:Y:S01]  /*3b30*/  LEA.HI.X.SX32 R9, R67, R33.reuse, 0x1, P6 ;  /* 0x0000002143097211 */ /* 0x080fe200030f0eff */
[----:B------:R0:W-:Y:S01]  /*3b40*/  STL.64 [R1+0x2b8], R6 ;  /* 0x0002b80601007387 */ /* 0x0001e20000100a00 */
[----:B------:R-:W-:Y:S01]  /*3b50*/  LEA.HI.X.SX32 R11, R70, R33, 0x1, P4 ;  /* 0x00000021460b7211 */ /* 0x000fe200020f0eff */
[----:B------:R-:W-:Y:S01]  /*3b60*/  CS2R R66, SRZ ;  /* 0x0000000000427805 */ /* 0x000fe2000001ff00 */
[----:B------:R-:W-:Y:S01]  /*3b70*/  CS2R R70, SRZ ;  /* 0x0000000000467805 */ /* 0x000fe2000001ff00 */
[----:B------:R1:W-:Y:S04]  /*3b80*/  STL.64 [R1+0x280], R8 ;  /* 0x0002800801007387 */ /* 0x0003e80000100a00 */
[----:B------:R2:W-:Y:S01]  /*3b90*/  STL.64 [R1+0x210], R10 ;  /* 0x0002100a01007387 */ /* 0x0005e20000100a00 */
[----:B0-----:R-:W-:-:S03]  /*3ba0*/  IADD3 R6, P5, R156, R32, RZ ;  /* 0x000000209c067210 */ /* 0x001fc60007fbe0ff */
[----:B------:R0:W-:Y:S01]  /*3bb0*/  STL.64 [R1+0x130], R54 ;  /* 0x0001303601007387 */ /* 0x0001e20000100a00 */
[----:B------:R-:W-:-:S03]  /*3bc0*/  LEA.HI.X.SX32 R7, R73, R33, 0x1, P5 ;  /* 0x0000002149077211 */ /* 0x000fc600028f0eff */
[----:B------:R3:W-:Y:S01]  /*3bd0*/  STL.64 [R1+0x128], R52 ;  /* 0x0001283401007387 */ /* 0x0007e20000100a00 */
[-C--:B-1----:R-:W-:Y:S02]  /*3be0*/  IADD3 R8, P6, R158, R32.reuse, RZ ;  /* 0x000000209e087210 */ /* 0x082fe40007fde0ff */
[-C--:B--2---:R-:W-:Y:S02]  /*3bf0*/  IADD3 R10, P4, R73, R32.reuse, RZ ;  /* 0x00000020490a7210 */ /* 0x084fe40007f9e0ff */
[-C--:B------:R-:W-:Y:S02]  /*3c00*/  LEA.HI.X.SX32 R9, R166, R33.reuse, 0x1, P6 ;  /* 0x00000021a6097211 */ /* 0x080fe400030f0eff */
[----:B------:R-:W-:Y:S02]  /*3c10*/  LEA.HI.X.SX32 R11, R164, R33, 0x1, P4 ;  /* 0x00000021a40b7211 */ /* 0x000fe400020f0eff */
[----:B0-----:R-:W-:-:S03]  /*3c20*/  IADD3 R54, P2, R159, R32, RZ ;  /* 0x000000209f367210 */ /* 0x001fc60007f5e0ff */
[----:B------:R0:W-:Y:S01]  /*3c30*/  STL.64 [R1+0x208], R10 ;  /* 0x0002080a01007387 */ /* 0x0001e20000100a00 */
[----:B---3--:R-:W-:Y:S02]  /*3c40*/  IADD3 R52, P3, R161, R32, RZ ;  /* 0x00000020a1347210 */ /* 0x008fe40007f7e0ff */
[-C--:B------:R-:W-:Y:S01]  /*3c50*/  LEA.HI.X.SX32 R55, R75, R33.reuse, 0x1, P2 ;  /* 0x000000214b377211 */ /* 0x080fe200010f0eff */
[----:B------:R1:W-:Y:S01]  /*3c60*/  STL.64 [R1+0x120], R6 ;  /* 0x0001200601007387 */ /* 0x0003e20000100a00 */
[----:B------:R-:W-:-:S03]  /*3c70*/  LEA.HI.X.SX32 R53, R168, R33, 0x1, P3 ;  /* 0x00000021a8357211 */ /* 0x000fc600018f0eff */
[----:B------:R2:W-:Y:S01]  /*3c80*/  STL.64 [R1+0x118], R8 ;  /* 0x0001180801007387 */ /* 0x0005e20000100a00 */
[CC--:B0-----:R-:W-:Y:S02]  /*3c90*/  IADD3 R10, P4, R74.reuse, R32.reuse, RZ ;  /* 0x000000204a0a7210 */ /* 0x0c1fe40007f9e0ff */
[-C--:B-1----:R-:W-:Y:S02]  /*3ca0*/  IADD3 R6, P5, R75, R32.reuse, RZ ;  /* 0x000000204b067210 */ /* 0x082fe40007fbe0ff */
[-C--:B------:R-:W-:Y:S02]  /*3cb0*/  LEA.HI.X.SX32 R11, R167, R33.reuse, 0x1, P4 ;  /* 0x00000021a70b7211 */ /* 0x080fe400020f0eff */
[-C--:B------:R-:W-:Y:S02]  /*3cc0*/  LEA.HI.X.SX32 R7, R74, R33.reuse, 0x1, P5 ;  /* 0x000000214a077211 */ /* 0x080fe400028f0eff */
[-C--:B--2---:R-:W-:Y:S01]  /*3cd0*/  IADD3 R8, P6, R165, R32.reuse, RZ ;  /* 0x00000020a5087210 */ /* 0x084fe20007fde0ff */
[----:B------:R0:W-:Y:S03]  /*3ce0*/  STL.64 [R1+0x278], R10 ;  /* 0x0002780a01007387 */ /* 0x0001e60000100a00 */
[C---:B------:R-:W-:Y:S01]  /*3cf0*/  LEA.HI.X.SX32 R9, R76.reuse, R33, 0x1, P6 ;  /* 0x000000214c097211 */ /* 0x040fe200030f0eff */
[----:B------:R1:W-:Y:S04]  /*3d00*/  STL.64 [R1+0x200], R6 ;  /* 0x0002000601007387 */ /* 0x0003e80000100a00 */
[----:B------:R2:W-:Y:S01]  /*3d10*/  STL.64 [R1+0x110], R54 ;  /* 0x0001103601007387 */ /* 0x0005e20000100a00 */
[----:B0-----:R-:W-:-:S03]  /*3d20*/  IADD3 R10, P4, R76, R32, RZ ;  /* 0x000000204c0a7210 */ /* 0x001fc60007f9e0ff */
[----:B------:R0:W-:Y:S01]  /*3d30*/  STL.64 [R1+0x108], R52 ;  /* 0x0001083401007387 */ /* 0x0001e20000100a00 */
[-C--:B-1----:R-:W-:Y:S02]  /*3d40*/  IADD3 R6, P5, R77, R32.reuse, RZ ;  /* 0x000000204d067210 */ /* 0x082fe40007fbe0ff */
[-C--:B------:R-:W-:Y:S02]  /*3d50*/  LEA.HI.X.SX32 R11, R174, R33.reuse, 0x1, P4 ;  /* 0x00000021ae0b7211 */ /* 0x080fe400020f0eff */
[C---:B------:R-:W-:Y:S02]  /*3d60*/  LEA.HI.X.SX32 R7, R4.reuse, R33, 0x1, P5 ;  /* 0x0000002104077211 */ /* 0x040fe400028f0eff */
[CC--:B--2---:R-:W-:Y:S01]  /*3d70*/  LEA R54, P2, R4.reuse, R32.reuse, 0x2 ;  /* 0x0000002004367211 */ /* 0x0c4fe200078410ff */
[----:B------:R1:W-:Y:S01]  /*3d80*/  STL.64 [R1+0x1f8], R10 ;  /* 0x0001f80a01007387 */ /* 0x0003e20000100a00 */
[----:B0-----:R-:W-:-:S03]  /*3d90*/  LEA R52, P3, R4, R32, 0x3 ;  /* 0x0000002004347211 */ /* 0x001fc600078618ff */
[----:B------:R0:W-:Y:S01]  /*3da0*/  STL.64 [R1+0x100], R8 ;  /* 0x0001000801007387 */ /* 0x0001e20000100a00 */
[-C--:B------:R-:W-:Y:S02]  /*3db0*/  LEA.HI.X.SX32 R55, R77, R33.reuse, 0x1, P2 ;  /* 0x000000214d377211 */ /* 0x080fe400010f0eff */
[----:B------:R-:W-:Y:S01]  /*3dc0*/  LEA.HI.X.SX32 R53, R186, R33, 0x1, P3 ;  /* 0x00000021ba357211 */ /* 0x000fe200018f0eff */
[----:B------:R2:W-:Y:S01]  /*3dd0*/  STL.64 [R1+0x2e8], R6 ;  /* 0x0002e80601007387 */ /* 0x0005e20000100a00 */
[----:B-1----:R-:W-:-:S03]  /*3de0*/  LEA R10, P4, R4, R32, 0x4 ;  /* 0x00000020040a7211 */ /* 0x002fc600078820ff */
[----:B------:R1:W-:Y:S01]  /*3df0*/  STL.64 [R1+0x2e0], R54 ;  /* 0x0002e03601007387 */ /* 0x0003e20000100a00 */
[----:B0-----:R-:W-:-:S03]  /*3e00*/  LEA R8, P6, R4, R32, 0x5 ;  /* 0x0000002004087211 */ /* 0x001fc600078c28ff */
[----:B------:R0:W-:Y:S01]  /*3e10*/  STL.64 [R1+0x2d0], R52 ;  /* 0x0002d03401007387 */ /* 0x0001e20000100a00 */
[-C--:B------:R-:W-:Y:S02]  /*3e20*/  LEA.HI.X.SX32 R11, R183, R33.reuse, 0x1, P4 ;  /* 0x00000021b70b7211 */ /* 0x080fe400020f0eff */
[-C--:B--2---:R-:W-:Y:S02]  /*3e30*/  LEA R6, P5, R4, R32.reuse, 0x6 ;  /* 0x0000002004067211 */ /* 0x084fe400078a30ff */
[----:B------:R-:W-:Y:S01]  /*3e40*/  IADD3 R4, P2, R175, R32, RZ ;  /* 0x00000020af047210 */ /* 0x000fe20007f5e0ff */
[----:B------:R-:W-:Y:S01]  /*3e50*/  STL.64 [R1+0x2b0], R10 ;  /* 0x0002b00a01007387 */ /* 0x000fe20000100a00 */
[-C--:B------:R-:W-:Y:S01]  /*3e60*/  LEA.HI.X.SX32 R9, R182, R33.reuse, 0x1, P6 ;  /* 0x00000021b6097211 */ /* 0x080fe200030f0eff */
[----:B-1----:R-:W-:Y:S01]  /*3e70*/  CS2R R54, SRZ ;  /* 0x0000000000367805 */ /* 0x002fe2000001ff00 */
[-C--:B------:R-:W-:Y:S02]  /*3e80*/  LEA.HI.X.SX32 R7, R179, R33.reuse, 0x1, P5 ;  /* 0x00000021b3077211 */ /* 0x080fe400028f0eff */
[----:B------:R-:W-:Y:S01]  /*3e90*/  LEA.HI.X.SX32 R5, R178, R33, 0x1, P2 ;  /* 0x00000021b2057211 */ /* 0x000fe200010f0eff */
[----:B------:R-:W-:Y:S01]  /*3ea0*/  STL.64 [R1+0x270], R8 ;  /* 0x0002700801007387 */ /* 0x000fe20000100a00 */
[----:B0-----:R-:W-:-:S03]  /*3eb0*/  CS2R R52, SRZ ;  /* 0x0000000000347805 */ /* 0x001fc6000001ff00 */
[----:B------:R0:W-:Y:S04]  /*3ec0*/  STL.64 [R1+0x1f0], R6 ;  /* 0x0001f00601007387 */ /* 0x0001e80000100a00 */
[----:B------:R1:W-:Y:S01]  /*3ed0*/  STL.64 [R1+0xf8], R4 ;  /* 0x0000f80401007387 */ /* 0x0003e20000100a00 */
[C---:B0-----:R-:W-:Y:S02]  /*3ee0*/  LOP3.LUT R6, R26.reuse, 0x60, RZ, 0x3c, !PT ;  /* 0x000000601a067812 */ /* 0x041fe400078e3cff */
[----:B------:R-:W-:Y:S02]  /*3ef0*/  LOP3.LUT R6, R23, 0x60, RZ, 0x3c, !PT ;  /* 0x0000006017067812 */ /* 0x000fe400078e3cff */
[C---:B-1----:R-:W-:Y:S02]  /*3f00*/  LOP3.LUT R5, R26.reuse, 0x20, RZ, 0x3c, !PT ;  /* 0x000000201a057812 */ /* 0x042fe400078e3cff */
[----:B------:R-:W-:-:S02]  /*3f10*/  LOP3.LUT R4, R26, 0x40, RZ, 0x3c, !PT ;  /* 0x000000401a047812 */ /* 0x000fc400078e3cff */
[C---:B------:R-:W-:Y:S02]  /*3f20*/  LOP3.LUT R5, R23.reuse, 0x20, RZ, 0x3c, !PT ;  /* 0x0000002017057812 */ /* 0x040fe400078e3cff */
[----:B------:R-:W-:Y:S02]  /*3f30*/  LOP3.LUT R4, R23, 0x40, RZ, 0x3c, !PT ;  /* 0x0000004017047812 */ /* 0x000fe400078e3cff */
[----:B------:R-:W-:Y:S02]  /*3f40*/  LOP3.LUT R5, R21, 0x40, RZ, 0x3c, !PT ;  /* 0x0000004015057812 */ /* 0x000fe400078e3cff */
[----:B------:R-:W-:Y:S02]  /*3f50*/  LOP3.LUT R4, R22, 0x40, RZ, 0x3c, !PT ;  /* 0x0000004016047812 */ /* 0x000fe400078e3cff */
.L_x_1:
[----:B------:R-:W2:Y:S04]  /*3f60*/  LDL.64 R6, [R1+0x2e0] ;  /* 0x0002e00001067983 */ /* 0x000ea80000100a00 */
[----:B------:R-:W3:Y:S04]  /*3f70*/  LDL.64 R8, [R1+0x2d0] ;  /* 0x0002d00001087983 */ /* 0x000ee80000100a00 */
[----:B------:R-:W4:Y:S04]  /*3f80*/  LDL.64 R72, [R1+0x2d8] ;  /* 0x0002d80001487983 */ /* 0x000f280000100a00 */
[----:B------:R-:W5:Y:S04]  /*3f90*/  LDL.64 R10, [R1+0x2c8] ;  /* 0x0002c800010a7983 */ /* 0x000f680000100a00 */
        /* <DEDUP_REMOVED lines=10> */
[----:B------:R-:W5:Y:S01]  /*4040*/  LDL.64 R126, [R1+0x270] ;  /* 0x00027000017e7983 */ /* 0x000f620000100a00 */
[----:B------:R-:W-:-:S03]  /*4050*/  IMAD.WIDE R4, R25, 0x2, R32 ;  /* 0x0000000219047825 */ /* 0x000fc600078e0220 */
[----:B------:R-:W5:Y:S04]  /*4060*/  LDL.64 R124, [R1+0x260] ;  /* 0x00026000017c7983 */ /* 0x000f680000100a00 */
[----:B------:R-:W5:Y:S04]  /*4070*/  LDL.64 R84, [R1+0x298] ;  /* 0x0002980001547983 */ /* 0x000f680000100a00 */
[----:B------:R-:W5:Y:S04]  /*4080*/  LDL.64 R98, [R1+0x230] ;  /* 0x0002300001627983 */ /* 0x000f680000100a00 */
[----:B------:R0:W5:Y:S04]  /*4090*/  LDG.E.U16 R4, [R4.64] ;  /* 0x0000000404047981 */ /* 0x000168000c1e1500 */
        /* <DEDUP_REMOVED lines=22> */
[----:B--2---:R-:W-:-:S04]  /*4200*/  IMAD.WIDE R6, R25, 0x2, R6 ;  /* 0x0000000219067825 */ /* 0x004fc800078e0206 */
[C---:B---3--:R-:W-:Y:S02]  /*4210*/  IMAD.WIDE R8, R25.reuse, 0x2, R8 ;  /* 0x0000000219087825 */ /* 0x048fe400078e0208 */
[----:B------:R1:W2:Y:S02]  /*4220*/  LDG.E.U16 R6, [R6.64] ;  /* 0x0000000406067981 */ /* 0x0002a4000c1e1500 */
[C---:B----4-:R-:W-:Y:S02]  /*4230*/  IMAD.WIDE R72, R25.reuse, 0x2, R72 ;  /* 0x0000000219487825 */ /* 0x050fe400078e0248 */
[----:B------:R3:W4:Y:S02]  /*4240*/  LDG.E.U16 R8, [R8.64] ;  /* 0x0000000408087981 */ /* 0x000724000c1e1500 */
[C---:B-----5:R-:W-:Y:S02]  /*4250*/  IMAD.WIDE R10, R25.reuse, 0x2, R10 ;  /* 0x00000002190a7825 */ /* 0x060fe400078e020a */
[----:B-1----:R1:W5:Y:S04]  /*4260*/  LDG.E.U16 R7, [R72.64] ;  /* 0x0000000448077981 */ /* 0x002368000c1e1500 */
[----:B---3--:R3:W2:Y:S01]  /*4270*/  LDG.E.U16 R9, [R10.64] ;  /* 0x000000040a097981 */ /* 0x0086a2000c1e1500 */
[----:B------:R-:W-:-:S04]  /*4280*/  IMAD.WIDE R76, R25, 0x2, R76 ;  /* 0x00000002194c7825 */ /* 0x000fc800078e024c */
[C---:B-1----:R-:W-:Y:S02]  /*4290*/  IMAD.WIDE R72, R25.reuse, 0x2, R86 ;  /* 0x0000000219487825 */ /* 0x042fe400078e0256 */
[----:B------:R-:W2:Y:S02]  /*42a0*/  LDL.64 R86, [R1+0x258] ;  /* 0x0002580001567983 */ /* 0x000ea40000100a00 */
[C---:B---3--:R-:W-:Y:S02]  /*42b0*/  IMAD.WIDE R10, R25.reuse, 0x2, R88 ;  /* 0x00000002190a7825 */ /* 0x048fe400078e0258 */
[----:B------:R-:W3:Y:S02]  /*42c0*/  LDL.64 R88, [R1+0x268] ;  /* 0x0002680001587983 */ /* 0x000ee40000100a00 */
[C---:B------:R-:W-:Y:S02]  /*42d0*/  IMAD.WIDE R74, R25.reuse, 0x2, R74 ;  /* 0x00000002194a7825 */ /* 0x040fe400078e024a */
[----:B------:R1:W4:Y:S04]  /*42e0*/  LDG.E.U16 R72, [R72.64] ;  /* 0x0000000448487981 */ /* 0x000328000c1e1500 */
[----:B0-----:R0:W4:Y:S01]  /*42f0*/  LDG.E.U16 R5, [R74.64] ;  /* 0x000000044a057981 */ /* 0x001122000c1e1500 */
[----:B------:R-:W-:-:S03]  /*4300*/  IMAD.WIDE R78, R25, 0x2, R78 ;  /* 0x00000002194e7825 */ /* 0x000fc600078e024e */
[----:B------:R0:W4:Y:S04]  /*4310*/  LDG.E.U16 R10, [R10.64] ;  /* 0x000000040a0a7981 */ /* 0x000128000c1e1500 */
[----:B-1----:R1:W4:Y:S01]  /*4320*/  LDG.E.U16 R73, [R76.64] ;  /* 0x000000044c497981 */ /* 0x002322000c1e1500 */
[----:B0-----:R-:W-:-:S03]  /*4330*/  IMAD.WIDE R74, R25, 0x2, R92 ;  /* 0x00000002194a7825 */ /* 0x001fc600078e025c */
[----:B------:R-:W4:Y:S04]  /*4340*/  LDL.64 R92, [R1+0x238] ;  /* 0x00023800015c7983 */ /* 0x000f280000100a00 */
[----:B------:R0:W5:Y:S01]  /*4350*/  LDG.E.U16 R11, [R78.64] ;  /* 0x000000044e0b7981 */ /* 0x000162000c1e1500 */
[----:B-1----:R-:W-:-:S03]  /*4360*/  IMAD.WIDE R76, R25, 0x2, R90 ;  /* 0x00000002194c7825 */ /* 0x002fc600078e025a */
[----:B------:R-:W5:Y:S01]  /*4370*/  LDL.64 R90, [R1+0x228] ;  /* 0x00022800015a7983 */ /* 0x000f620000100a00 */
[----:B------:R-:W-:-:S03]  /*4380*/  IMAD.WIDE R80, R25, 0x2, R80 ;  /* 0x0000000219507825 */ /* 0x000fc600078e0250 */
[----:B------:R1:W5:Y:S01]  /*4390*/  LDG.E.U16 R76, [R76.64] ;  /* 0x000000044c4c7981 */ /* 0x000362000c1e1500 */
[----:B0-----:R-:W-:-:S03]  /*43a0*/  IMAD.WIDE R78, R25, 0x2, R96 ;  /* 0x00000002194e7825 */ /* 0x001fc600078e0260 */
[----:B------:R-:W5:Y:S01]  /*43b0*/  LDL.64 R96, [R1+0x218] ;  /* 0x0002180001607983 */ /* 0x000f620000100a00 */
[----:B------:R-:W-:-:S03]  /*43c0*/  IMAD.WIDE R82, R25, 0x2, R82 ;  /* 0x0000000219527825 */ /* 0x000fc600078e0252 */
[----:B------:R0:W5:Y:S01]  /*43d0*/  LDG.E.U16 R78, [R78.64] ;  /* 0x000000044e4e7981 */ /* 0x000162000c1e1500 */
[----:B------:R-:W-:-:S03]  /*43e0*/  IMAD.WIDE R84, R25, 0x2, R84 ;  /* 0x0000000219547825 */ /* 0x000fc600078e0254 */
[----:B-1----:R1:W5:Y:S04]  /*43f0*/  LDG.E.U16 R77, [R82.64] ;  /* 0x00000004524d7981 */ /* 0x002368000c1e1500 */
[----:B------:R1:W5:Y:S04]  /*4400*/  LDG.E.U16 R74, [R74.64] ;  /* 0x000000044a4a7981 */ /* 0x000368000c1e1500 */
[----:B0-----:R0:W5:Y:S01]  /*4410*/  LDG.E.U16 R79, [R80.64] ;  /* 0x00000004504f7981 */ /* 0x001162000c1e1500 */
[----:B-1----:R-:W-:-:S03]  /*4420*/  IMAD.WIDE R82, R25, 0x2, R124 ;  /* 0x0000000219527825 */ /* 0x002fc600078e027c */
[----:B------:R-:W5:Y:S04]  /*4430*/  LDL.64 R124, [R1+0x200] ;  /* 0x00020000017c7983 */ /* 0x000f680000100a00 */
[----:B------:R1:W5:Y:S01]  /*4440*/  LDG.E.U16 R75, [R84.64] ;  /* 0x00000004544b7981 */ /* 0x000362000c1e1500 */
[----:B0-----:R-:W-:-:S03]  /*4450*/  IMAD.WIDE R80, R25, 0x2, R126 ;  /* 0x0000000219507825 */ /* 0x001fc600078e027e */
[----:B------:R-:W5:Y:S04]  /*4460*/  LDL.64 R126, [R1+0x1f0] ;  /* 0x0001f000017e7983 */ /* 0x000f680000100a00 */
[----:B------:R0:W5:Y:S01]  /*4470*/  LDG.E.U16 R80, [R80.64] ;  /* 0x0000000450507981 */ /* 0x000162000c1e1500 */
[----:B-1----:R-:W-:-:S03]  /*4480*/  IMAD.WIDE R84, R25, 0x2, R102 ;  /* 0x0000000219547825 */ /* 0x002fc600078e0266 */
[----:B------:R1:W5:Y:S01]  /*4490*/  LDG.E.U16 R82, [R82.64] ;  /* 0x0000000452527981 */ /* 0x000362000c1e1500 */
[----:B------:R-:W-:-:S03]  /*44a0*/  IMAD.WIDE R94, R25, 0x2, R94 ;  /* 0x00000002195e7825 */ /* 0x000fc600078e025e */
[----:B------:R-:W5:Y:S04]  /*44b0*/  LDL.64 R102, [R1+0x1d8] ;  /* 0x0001d80001667983 */ /* 0x000f680000100a00 */
[----:B------:R0:W5:Y:S04]  /*44c0*/  LDG.E.U16 R84, [R84.64] ;  /* 0x0000000454547981 */ /* 0x000168000c1e1500 */
[----:B0-----:R0:W5:Y:S02]  /*44d0*/  LDG.E.U16 R85, [R94.64] ;  /* 0x000000045e557981 */ /* 0x001164000c1e1500 */
[----:B0-----:R-:W-:-:S02]  /*44e0*/  IMAD.WIDE R94, R25, 0x2, R138 ;  /* 0x00000002195e7825 */ /* 0x001fc400078e028a */
[----:B------:R-:W5:Y:S02]  /*44f0*/  LDL.64 R138, [R1+0x1b0] ;  /* 0x0001b000018a7983 */ /* 0x000f640000100a00 */
[----:B--2---:R-:W-:-:S04]  /*4500*/  IMAD.WIDE R86, R25, 0x2, R86 ;  /* 0x0000000219567825 */ /* 0x004fc800078e0256 */
[C---:B---3--:R-:W-:Y:S01]  /*4510*/  IMAD.WIDE R88, R25.reuse, 0x2, R88 ;  /* 0x0000000219587825 */ /* 0x048fe200078e0258 */
[----:B-1----:R0:W2:Y:S04]  /*4520*/  LDG.E.U16 R83, [R86.64] ;  /* 0x0000000456537981 */ /* 0x0020a8000c1e1500 */
[----:B------:R1:W3:Y:S01]  /*4530*/  LDG.E.U16 R81, [R88.64] ;  /* 0x0000000458517981 */ /* 0x0002e2000c1e1500 */
[----:B0-----:R-:W-:-:S03]  /*4540*/  IMAD.WIDE R86, R25, 0x2, R100 ;  /* 0x0000000219567825 */ /* 0x001fc600078e0264 */
[----:B------:R-:W2:Y:S01]  /*4550*/  LDL.64 R100, [R1+0x1e0] ;  /* 0x0001e00001647983 */ /* 0x000ea20000100a00 */
[----:B-1----:R-:W-:-:S03]  /*4560*/  IMAD.WIDE R88, R25, 0x2, R98 ;  /* 0x0000000219587825 */ /* 0x002fc600078e0262 */
[----:B------:R-:W3:Y:S01]  /*4570*/  LDL.64 R98, [R1+0x1e8] ;  /* 0x0001e80001627983 */ /* 0x000ee20000100a00 */
[----:B----4-:R-:W-:-:S03]  /*4580*/  IMAD.WIDE R92, R25, 0x2, R92 ;  /* 0x00000002195c7825 */ /* 0x010fc600078e025c */
[----:B------:R0:W4:Y:S04]  /*4590*/  LDG.E.U16 R88, [R88.64] ;  /* 0x0000000458587981 */ /* 0x000128000c1e1500 */
[----:B------:R1:W4:Y:S01]  /*45a0*/  LDG.E.U16 R86, [R86.64] ;  /* 0x0000000456567981 */ /* 0x000322000c1e1500 */
[----:B-----5:R-:W-:-:S05]  /*45b0*/  IMAD.WIDE R90, R25, 0x2, R90 ;  /* 0x00000002195a7825 */ /* 0x020fca00078e025a */
[----:B0-----:R0:W5:Y:S04]  /*45c0*/  LDG.E.U16 R89, [R90.64] ;  /* 0x000000045a597981 */ /* 0x001168000c1e1500 */
[----:B-1----:R1:W4:Y:S01]  /*45d0*/  LDG.E.U16 R87, [R92.64] ;  /* 0x000000045c577981 */ /* 0x002322000c1e1500 */
[----:B0-----:R-:W-:-:S03]  /*45e0*/  IMAD.WIDE R90, R25, 0x2, R142 ;  /* 0x00000002195a7825 */ /* 0x001fc600078e028e */
[----:B------:R-:W4:Y:S01]  /*45f0*/  LDL.64 R142, [R1+0x1c0] ;  /* 0x0001c000018e7983 */ /* 0x000f220000100a00 */
[----:B-1----:R-:W-:-:S03]  /*4600*/  IMAD.WIDE R92, R25, 0x2, R140 ;  /* 0x00000002195c7825 */ /* 0x002fc600078e028c */
[----:B------:R-:W5:Y:S01]  /*4610*/  LDL.64 R140, [R1+0x1b8] ;  /* 0x0001b800018c7983 */ /* 0x000f620000100a00 */
[----:B------:R-:W-:-:S03]  /*4620*/  IMAD.WIDE R96, R25, 0x2, R96 ;  /* 0x0000000219607825 */ /* 0x000fc600078e0260 */
[----:B------:R0:W5:Y:S04]  /*4630*/  LDG.E.U16 R90, [R90.64] ;  /* 0x000000045a5a7981 */ /* 0x000168000c1e1500 */
[----:B------:R1:W5:Y:S04]  /*4640*/  LDG.E.U16 R92, [R92.64] ;  /* 0x000000045c5c7981 */ /* 0x000368000c1e1500 */
[----:B0-----:R0:W5:Y:S04]  /*4650*/  LDG.E.U16 R91, [R96.64] ;  /* 0x00000004605b7981 */ /* 0x001168000c1e1500 */
[----:B-1----:R1:W5:Y:S01]  /*4660*/  LDG.E.U16 R93, [R94.64] ;  /* 0x000000045e5d7981 */ /* 0x002362000c1e1500 */
[----:B0-----:R-:W-:-:S04]  /*4670*/  IMAD.WIDE R96, R25, 0x2, R126 ;  /* 0x0000000219607825 */ /* 0x001fc800078e027e */
[C---:B------:R-:W-:Y:S01]  /*4680*/  IMAD.WIDE R102, R25.reuse, 0x2, R102 ;  /* 0x0000000219667825 */ /* 0x040fe200078e0266 */
[----:B------:R0:W5:Y:S03]  /*4690*/  LDG.E.U16 R126, [R96.64] ;  /* 0x00000004607e7981 */ /* 0x000166000c1e1500 */
[C---:B-1----:R-:W-:Y:S02]  /*46a0*/  IMAD.WIDE R94, R25.reuse, 0x2, R136 ;  /* 0x00000002195e7825 */ /* 0x042fe400078e0288 */
[----:B------:R1:W5:Y:S02]  /*46b0*/  LDG.E.U16 R137, [R102.64] ;  /* 0x0000000466897981 */ /* 0x000364000c1e1500 */
[C---:B0-----:R-:W-:Y:S02]  /*46c0*/  IMAD.WIDE R96, R25.reuse, 0x2, R154 ;  /* 0x0000000219607825 */ /* 0x041fe400078e029a */
[----:B------:R-:W5:Y:S02]  /*46d0*/  LDL.64 R154, [R1+0x120] ;  /* 0x00012000019a7983 */ /* 0x000f640000100a00 */
[----:B-1----:R-:W-:-:S02]  /*46e0*/  IMAD.WIDE R102, R25, 0x2, R138 ;  /* 0x0000000219667825 */ /* 0x002fc400078e028a */
[----:B------:R0:W5:Y:S02]  /*46f0*/  LDG.E.U16 R139, [R96.64] ;  /* 0x00000004608b7981 */ /* 0x000164000c1e1500 */
[C---:B0-----:R-:W-:Y:S02]  /*4700*/  IMAD.WIDE R96, R25.reuse, 0x2, R178 ;  /* 0x0000000219607825 */ /* 0x041fe400078e02b2 */
[----:B------:R-:W5:Y:S02]  /*4710*/  LDL.64 R178, [R1+0x188] ;  /* 0x0001880001b27983 */ /* 0x000f640000100a00 */
[----:B--2---:R-:W-:-:S04]  /*4720*/  IMAD.WIDE R100, R25, 0x2, R100 ;  /* 0x0000000219647825 */ /* 0x004fc800078e0264 */
[C---:B---3--:R-:W-:Y:S01]  /*4730*/  IMAD.WIDE R98, R25.reuse, 0x2, R98 ;  /* 0x0000000219627825 */ /* 0x048fe200078e0262 */
[----:B------:R5:W2:Y:S04]  /*4740*/  LDG.E.U16 R136, [R100.64] ;  /* 0x0000000464887981 */ /* 0x000aa8000c1e1500 */
[----:B------:R4:W3:Y:S02]  /*4750*/  LDG.E.U16 R127, [R98.64] ;  /* 0x00000004627f7981 */ /* 0x0008e4000c1e1500 */
[C---:B----4-:R-:W-:Y:S02]  /*4760*/  IMAD.WIDE R98, R25.reuse, 0x2, R142 ;  /* 0x0000000219627825 */ /* 0x050fe400078e028e */
[----:B------:R0:W4:Y:S02]  /*4770*/  LDG.E.U16 R142, [R102.64] ;  /* 0x00000004668e7981 */ /* 0x000124000c1e1500 */
[----:B-----5:R-:W-:-:S02]  /*4780*/  IMAD.WIDE R100, R25, 0x2, R140 ;  /* 0x0000000219647825 */ /* 0x020fc400078e028c */
[----:B------:R1:W5:Y:S02]  /*4790*/  LDG.E.U16 R140, [R98.64] ;  /* 0x00000004628c7981 */ /* 0x000364000c1e1500 */
[C---:B------:R-:W-:Y:S02]  /*47a0*/  IMAD.WIDE R124, R25.reuse, 0x2, R124 ;  /* 0x00000002197c7825 */ /* 0x040fe400078e027c */
[----:B------:R0:W2:Y:S04]  /*47b0*/  LDG.E.U16 R141, [R100.64] ;  /* 0x00000004648d7981 */ /* 0x0000a8000c1e1500 */
[----:B------:R0:W2:Y:S01]  /*47c0*/  LDG.E.U16 R124, [R124.64] ;  /* 0x000000047c7c7981 */ /* 0x0000a2000c1e1500 */
[----:B-1----:R-:W-:-:S03]  /*47d0*/  IMAD.WIDE R98, R25, 0x2, R174 ;  /* 0x0000000219627825 */ /* 0x002fc600078e02ae */
[----:B------:R-:W2:Y:S04]  /*47e0*/  LDL.64 R174, [R1+0x158] ;  /* 0x0001580001ae7983 */ /* 0x000ea80000100a00 */
[----:B0-----:R0:W3:Y:S01]  /*47f0*/  LDG.E.U16 R125, [R94.64] ;  /* 0x000000045e7d7981 */ /* 0x0010e2000c1e1500 */
[----:B------:R-:W-:-:S03]  /*4800*/  IMAD.WIDE R102, R25, 0x2, R150 ;  /* 0x0000000219667825 */ /* 0x000fc600078e0296 */
[----:B------:R1:W3:Y:S01]  /*4810*/  LDG.E.U16 R151, [R98.64] ;  /* 0x0000000462977981 */ /* 0x0002e2000c1e1500 */
[----:B------:R-:W-:-:S03]  /*4820*/  IMAD.WIDE R100, R25, 0x2, R152 ;  /* 0x0000000219647825 */ /* 0x000fc600078e0298 */
[----:B------:R1:W3:Y:S01]  /*4830*/  LDG.E.U16 R150, [R96.64] ;  /* 0x0000000460967981 */ /* 0x0002e2000c1e1500 */
[----:B0-----:R-:W-:-:S03]  /*4840*/  IMAD.WIDE R94, R25, 0x2, R156 ;  /* 0x00000002195e7825 */ /* 0x001fc600078e029c */
[----:B------:R-:W3:Y:S01]  /*4850*/  LDL.64 R156, [R1+0x160] ;  /* 0x00016000019c7983 */ /* 0x000ee20000100a00 */
[----:B-1----:R-:W-:-:S03]  /*4860*/  IMAD.WIDE R98, R25, 0x2, R158 ;  /* 0x0000000219627825 */ /* 0x002fc600078e029e */
[----:B------:R-:W4:Y:S04]  /*4870*/  LDL.64 R158, [R1+0x118] ;  /* 0x00011800019e7983 */ /* 0x000f280000100a00 */
[----:B------:R0:W4:Y:S01]  /*4880*/  LDG.E.U16 R138, [R94.64] ;  /* 0x000000045e8a7981 */ /* 0x000122000c1e1500 */
[----:B------:R-:W-:-:S03]  /*4890*/  IMAD.WIDE R96, R25, 0x2, R164 ;  /* 0x0000000219607825 */ /* 0x000fc600078e02a4 */
[----:B------:R-:W4:Y:S04]  /*48a0*/  LDL.64 R164, [R1+0x100] ;  /* 0x0001000001a47983 */ /* 0x000f280000100a00 */
[----:B------:R1:W4:Y:S01]  /*48b0*/  LDG.E.U16 R153, [R102.64] ;  /* 0x0000000466997981 */ /* 0x000322000c1e1500 */
[----:B0-----:R-:W-:-:S03]  /*48c0*/  IMAD.WIDE R94, R25, 0x2, R182 ;  /* 0x00000002195e7825 */ /* 0x001fc600078e02b6 */
[----:B------:R-:W5:Y:S04]  /*48d0*/  LDL.64 R182, [R1+0x178] ;  /* 0x0001780001b67983 */ /* 0x000f680000100a00 */
[----:B------:R0:W5:Y:S01]  /*48e0*/  LDG.E.U16 R143, [R94.64] ;  /* 0x000000045e8f7981 */ /* 0x000162000c1e1500 */
[----:B-1----:R-:W-:-:S03]  /*48f0*/  IMAD.WIDE R102, R25, 0x2, R154 ;  /* 0x0000000219667825 */ /* 0x002fc600078e029a */
[----:B------:R2:W5:Y:S04]  /*4900*/  LDG.E.U16 R155, [R96.64] ;  /* 0x00000004609b7981 */ /* 0x000568000c1e1500 */
[----:B------:R3:W5:Y:S01]  /*4910*/  LDG.E.U16 R152, [R100.64] ;  /* 0x0000000464987981 */ /* 0x000762000c1e1500 */
[----:B0-----:R-:W-:-:S03]  /*4920*/  IMAD.WIDE R94, R25, 0x2, R166 ;  /* 0x00000002195e7825 */ /* 0x001fc600078e02a6 */
[----:B------:R-:W5:Y:S04]  /*4930*/  LDL.64 R166, [R1+0x140] ;  /* 0x0001400001a67983 */ /* 0x000f680000100a00 */
[----:B------:R0:W5:Y:S04]  /*4940*/  LDG.E.U16 R154, [R94.64] ;  /* 0x000000045e9a7981 */ /* 0x000168000c1e1500 */
[----:B------:R1:W5:Y:S01]  /*4950*/  LDG.E.U16 R102, [R102.64] ;  /* 0x0000000466667981 */ /* 0x000362000c1e1500 */
[----:B0-----:R-:W-:-:S03]  /*4960*/  IMAD.WIDE R94, R25, 0x2, R178 ;  /* 0x00000002195e7825 */ /* 0x001fc600078e02b2 */
[----:B------:R-:W5:Y:S04]  /*4970*/  LDL.64 R178, [R1+0x138] ;  /* 0x0001380001b27983 */ /* 0x000f680000100a00 */
[----:B-1----:R0:W5:Y:S01]  /*4980*/  LDG.E.U16 R103, [R94.64] ;  /* 0x000000045e677981 */ /* 0x002162000c1e1500 */
[----:B--2---:R-:W-:-:S03]  /*4990*/  IMAD.WIDE R96, R25, 0x2, R174 ;  /* 0x0000000219607825 */ /* 0x004fc600078e02ae */
[----:B------:R-:W2:Y:S01]  /*49a0*/  LDL.64 R174, [R1+0xf8] ;  /* 0x0000f80001ae7983 */ /* 0x000ea20000100a00 */
[----:B---3--:R-:W-:-:S03]  /*49b0*/  IMAD.WIDE R100, R25, 0x2, R156 ;  /* 0x0000000219647825 */ /* 0x008fc600078e029c */
[----:B------:R1:W3:Y:S04]  /*49c0*/  LDG.E.U16 R156, [R98.64] ;  /* 0x00000004629c7981 */ /* 0x0002e8000c1e1500 */
[----:B------:R4:W3:Y:S02]  /*49d0*/  LDG.E.U16 R157, [R100.64] ;  /* 0x00000004649d7981 */ /* 0x0008e4000c1e1500 */
[C---:B----4-:R-:W-:Y:S02]  /*49e0*/  IMAD.WIDE R100, R25.reuse, 0x2, R158 ;  /* 0x0000000219647825 */ /* 0x050fe400078e029e */
[----:B------:R4:W3:Y:S02]  /*49f0*/  LDG.E.U16 R158, [R96.64] ;  /* 0x00000004609e7981 */ /* 0x0008e4000c1e1500 */
[----:B-1----:R-:W-:-:S02]  /*4a00*/  IMAD.WIDE R98, R25, 0x2, R202 ;  /* 0x0000000219627825 */ /* 0x002fc400078e02ca */
[----:B------:R1:W3:Y:S04]  /*4a10*/  LDG.E.U16 R100, [R100.64] ;  /* 0x0000000464647981 */ /* 0x0002e8000c1e1500 */
[----:B------:R1:W3:Y:S01]  /*4a20*/  LDG.E.U16 R159, [R98.64] ;  /* 0x00000004629f7981 */ /* 0x0002e2000c1e1500 */
[C---:B----4-:R-:W-:Y:S01]  /*4a30*/  IMAD.WIDE R96, R25.reuse, 0x2, R194 ;  /* 0x0000000219607825 */ /* 0x050fe200078e02c2 */
[----:B------:R-:W-:Y:S02]  /*4a40*/  LOP3.LUT R168, R0, 0x20, RZ, 0x3c, !PT ;  /* 0x0000002000a87812 */ /* 0x000fe400078e3cff */
[----:B------:R-:W4:Y:S01]  /*4a50*/  LDL.64 R202, [R1+0xe0] ;  /* 0x0000e00001ca7983 */ /* 0x000f220000100a00 */
[----:B0-----:R-:W-:-:S03]  /*4a60*/  IMAD.WIDE R94, R25, 0x2, R198 ;  /* 0x00000002195e7825 */ /* 0x001fc600078e02c6 */
[----:B-1----:R5:W3:Y:S01]  /*4a70*/  LDG.E.U16 R101, [R96.64] ;  /* 0x0000000460657981 */ /* 0x002ae2000c1e1500 */
[----:B------:R-:W-:-:S03]  /*4a80*/  IMAD.WIDE R98, R25, 0x2, R190 ;  /* 0x0000000219627825 */ /* 0x000fc600078e02be */
[----:B------:R0:W3:Y:S04]  /*4a90*/  LDG.E.U16 R161, [R94.64] ;  /* 0x000000045ea17981 */ /* 0x0000e8000c1e1500 */
[----:B------:R1:W3:Y:S01]  /*4aa0*/  LDG.E.U16 R162, [R98.64] ;  /* 0x0000000462a27981 */ /* 0x0002e2000c1e1500 */
[----:B-----5:R-:W-:-:S03]  /*4ab0*/  IMAD.WIDE R96, R25, 0x2, R166 ;  /* 0x0000000219607825 */ /* 0x020fc600078e02a6 */
[----:B------:R-:W5:Y:S01]  /*4ac0*/  LDL.64 R198, [R1+0xd8] ;  /* 0x0000d80001c67983 */ /* 0x000f620000100a00 */
[----:B0-----:R-:W-:-:S03]  /*4ad0*/  IMAD.WIDE R94, R25, 0x2, R186 ;  /* 0x00000002195e7825 */ /* 0x001fc600078e02ba */
[----:B------:R-:W3:Y:S01]  /*4ae0*/  LDL.64 R194, [R1+0xd0] ;  /* 0x0000d00001c27983 */ /* 0x000ee20000100a00 */
[----:B-1----:R-:W-:-:S03]  /*4af0*/  IMAD.WIDE R98, R25, 0x2, R164 ;  /* 0x0000000219627825 */ /* 0x002fc600078e02a4 */
[----:B------:R0:W3:Y:S04]  /*4b00*/  LDG.E.U16 R164, [R94.64] ;  /* 0x000000045ea47981 */ /* 0x0000e8000c1e1500 */
[----:B------:R1:W3:Y:S04]  /*4b10*/  LDG.E.U16 R165, [R96.64] ;  /* 0x0000000460a57981 */ /* 0x0002e8000c1e1500 */
[----:B------:R2:W3:Y:S01]  /*4b20*/  LDG.E.U16 R166, [R98.64] ;  /* 0x0000000462a67981 */ /* 0x0004e2000c1e1500 */
[----:B0-----:R-:W-:Y:S01]  /*4b30*/  IMAD.WIDE R94, R25, 0x2, R182 ;  /* 0x00000002195e7825 */ /* 0x001fe200078e02b6 */
[----:B------:R-:W-:-:S02]  /*4b40*/  LOP3.LUT R167, R0, 0x10, RZ, 0x3c, !PT ;  /* 0x0000001000a77812 */ /* 0x000fc400078e3cff */
[----:B------:R-:W3:Y:S01]  /*4b50*/  LDL.64 R190, [R1+0xc8] ;  /* 0x0000c80001be7983 */ /* 0x000ee20000100a00 */
[----:B-1----:R-:W-:-:S03]  /*4b60*/  IMAD.WIDE R96, R25, 0x2, R178 ;  /* 0x0000000219607825 */ /* 0x002fc600078e02b2 */
[----:B------:R-:W3:Y:S04]  /*4b70*/  LDG.E.U16 R94, [R94.64] ;  /* 0x000000045e5e7981 */ /* 0x000ee8000c1e1500 */
[----:B------:R-:W3:Y:S04]  /*4b80*/  LDG.E.U16 R96, [R96.64] ;  /* 0x0000000460607981 */ /* 0x000ee8000c1e1500 */
[----:B------:R-:W3:Y:S04]  /*4b90*/  LDL.64 R182, [R1+0xb8] ;  /* 0x0000b80001b67983 */ /* 0x000ee80000100a00 */
[----:B------:R-:W4:Y:S04]  /*4ba0*/  LDL.64 R178, [R1+0xb0] ;  /* 0x0000b00001b27983 */ /* 0x000f280000100a00 */
[----:B------:R-:W4:Y:S01]  /*4bb0*/  LDL.64 R186, [R1+0xc0] ;  /* 0x0000c00001ba7983 */ /* 0x000f220000100a00 */
[----:B--2---:R-:W-:-:S03]  /*4bc0*/  IMAD.WIDE R98, R25, 0x2, R174 ;  /* 0x0000000219627825 */ /* 0x004fc600078e02ae */
[----:B------:R-:W2:Y:S04]  /*4bd0*/  LDL.64 R174, [R1+0xa8] ;  /* 0x0000a80001ae7983 */ /* 0x000ea80000100a00 */
[----:B------:R-:W2:Y:S04]  /*4be0*/  LDG.E.U16 R98, [R98.64] ;  /* 0x0000000462627981 */ /* 0x000ea8000c1e1500 */
[----:B------:R-:W-:Y:S06]  /*4bf0*/  BAR.SYNC.DEFER_BLOCKING 0x0 ;  /* 0x0000000000007b1d */ /* 0x000fec0000010000 */
        /* <DEDUP_REMOVED lines=15> */
[----:B---3--:R0:W-:Y:S04]  /*4cf0*/  STS.U16 [R167+0xf200], R156 ;  /* 0x00f2009ca7007388 */ /* 0x0081e80000000400 */
[----:B------:R-:W-:Y:S04]  /*4d00*/  STS.U16 [R168+0x8400], R6 ;  /* 0x00840006a8007388 */ /* 0x000fe80000000400 */
[----:B------:R-:W-:Y:S01]  /*4d10*/  STS.U16 [R168+0x9400], R74 ;  /* 0x0094004aa8007388 */ /* 0x000fe20000000400 */
[----:B0-----:R-:W-:-:S03]  /*4d20*/  LOP3.LUT R167, R0, 0x30, RZ, 0x3c, !PT ;  /* 0x0000003000a77812 */ /* 0x001fc600078e3cff */
[----:B------:R-:W-:Y:S04]  /*4d30*/  STS.U16 [R168+0xa400], R82 ;  /* 0x00a40052a8007388 */ /* 0x000fe80000000400 */
[----:B------:R-:W-:Y:S04]  /*4d40*/  STS.U16 [R168+0xb400], R90 ;  /* 0x00b4005aa8007388 */ /* 0x000fe80000000400 */
[----:B------:R-:W-:Y:S04]  /*4d50*/  STS.U16 [R168+0xc400], R136 ;  /* 0x00c40088a8007388 */ /* 0x000fe80000000400 */
[----:B------:R-:W-:Y:S04]  /*4d60*/  STS.U16 [R168+0xd400], R150 ;  /* 0x00d40096a8007388 */ /* 0x000fe80000000400 */
[----:B------:R-:W-:Y:S04]  /*4d70*/  STS.U16 [R168+0xe400], R157 ;  /* 0x00e4009da8007388 */ /* 0x000fe80000000400 */
[----:B------:R0:W-:Y:S04]  /*4d80*/  STS.U16 [R168+0xf400], R102 ;  /* 0x00f40066a8007388 */ /* 0x0001e80000000400 */
        /* <DEDUP_REMOVED lines=17> */
[----:B------:R-:W-:Y:S01]  /*4ea0*/  STS.U16 [R168+0xf800], R101 ;  /* 0x00f80065a8007388 */ /* 0x000fe20000000400 */
[----:B------:R-:W-:-:S03]  /*4eb0*/  LOP3.LUT R5, R0, 0x60, RZ, 0x3c, !PT ;  /* 0x0000006000057812 */ /* 0x000fc600078e3cff */
[----:B------:R-:W-:Y:S04]  /*4ec0*/  STS.U16 [R167+0x8a00], R9 ;  /* 0x008a0009a7007388 */ /* 0x000fe80000000400 */
[----:B------:R-:W-:Y:S04]  /*4ed0*/  STS.U16 [R167+0x9a00], R77 ;  /* 0x009a004da7007388 */ /* 0x000fe80000000400 */
[----:B------:R-:W-:Y:S04]  /*4ee0*/  STS.U16 [R167+0xaa00], R85 ;  /* 0x00aa0055a7007388 */ /* 0x000fe80000000400 */
[----:B------:R-:W-:Y:S04]  /*4ef0*/  STS.U16 [R167+0xba00], R93 ;  /* 0x00ba005da7007388 */ /* 0x000fe80000000400 */
[----:B------:R-:W-:Y:S04]  /*4f00*/  STS.U16 [R167+0xca00], R139 ;  /* 0x00ca008ba7007388 */ /* 0x000fe80000000400 */
[----:B------:R-:W-:Y:S04]  /*4f10*/  STS.U16 [R167+0xda00], R103 ;  /* 0x00da0067a7007388 */ /* 0x000fe80000000400 */
[----:B------:R-:W-:Y:S04]  /*4f20*/  STS.U16 [R167+0xea00], R161 ;  /* 0x00ea00a1a7007388 */ /* 0x000fe80000000400 */
[----:B------:R0:W-:Y:S01]  /*4f30*/  STS.U16 [R167+0xfa00], R162 ;  /* 0x00fa00a2a7007388 */ /* 0x0001e20000000400 */
[----:B------:R-:W-:-:S03]  /*4f40*/  LOP3.LUT R4, R0, 0x70, RZ, 0x3c, !PT ;  /* 0x0000007000047812 */ /* 0x000fc600078e3cff */
[----:B------:R-:W-:Y:S04]  /*4f50*/  STS.U16 [R5+0x8c00], R10 ;  /* 0x008c000a05007388 */ /* 0x000fe80000000400 */
[----:B------:R-:W-:Y:S04]  /*4f60*/  STS.U16 [R5+0x9c00], R78 ;  /* 0x009c004e05007388 */ /* 0x000fe80000000400 */
[----:B------:R-:W-:Y:S04]  /*4f70*/  STS.U16 [R5+0xac00], R86 ;  /* 0x00ac005605007388 */ /* 0x000fe80000000400 */
[----:B------:R-:W-:Y:S04]  /*4f80*/  STS.U16 [R5+0xbc00], R124 ;  /* 0x00bc007c05007388 */ /* 0x000fe80000000400 */
[----:B------:R-:W-:Y:S04]  /*4f90*/  STS.U16 [R5+0xcc00], R140 ;  /* 0x00cc008c05007388 */ /* 0x000fe80000000400 */
[----:B------:R-:W-:Y:S04]  /*4fa0*/  STS.U16 [R5+0xdc00], R164 ;  /* 0x00dc00a405007388 */ /* 0x000fe80000000400 */
[----:B------:R1:W-:Y:S04]  /*4fb0*/  STS.U16 [R5+0xec00], R165 ;  /* 0x00ec00a505007388 */ /* 0x0003e80000000400 */
        /* <DEDUP_REMOVED lines=8> */
[----:B------:R-:W-:-:S02]  /*5040*/  LOP3.LUT R152, R23, 0x20, RZ, 0x3c, !PT ;  /* 0x0000002017987812 */ /* 0x000fc400078e3cff */
[C---:B------:R-:W-:Y:S02]  /*5050*/  LOP3.LUT R151, R23.reuse, 0x40, RZ, 0x3c, !PT ;  /* 0x0000004017977812 */ /* 0x040fe400078e3cff */
[----:B------:R-:W-:Y:S02]  /*5060*/  LOP3.LUT R150, R23, 0x60, RZ, 0x3c, !PT ;  /* 0x0000006017967812 */ /* 0x000fe400078e3cff */
[----:B------:R-:W-:Y:S01]  /*5070*/  LOP3.LUT R153, R21, 0x40, RZ, 0x3c, !PT ;  /* 0x0000004015997812 */ /* 0x000fe200078e3cff */
[----:B0-----:R-:W0:Y:S04]  /*5080*/  S2R R167, SR_TID.X ;  /* 0x0000000000a77919 */ /* 0x001e280000002100 */
[----:B-1----:R-:W5:Y:S04]  /*5090*/  LDL.64 R164, [R1+0xa0] ;  /* 0x0000a00001a47983 */ /* 0x002f680000100a00 */
[----:B--2---:R-:W-:Y:S04]  /*50a0*/  STS.U16 [R4+0xfe00], R98 ;  /* 0x00fe006204007388 */ /* 0x004fe80000000400 */
[----:B------:R-:W-:Y:S06]  /*50b0*/  BAR.SYNC.DEFER_BLOCKING 0x0 ;  /* 0x0000000000007b1d */ /* 0x000fec0000010000 */
[----:B------:R-:W-:Y:S04]  /*50c0*/  LDSM.16.MT88.4 R136, [R23] ;  /* 0x000000001788783b */ /* 0x000fe80000004200 */
[----:B------:R-:W1:Y:S04]  /*50d0*/  LDSM.16.M88.4 R140, [R21+0x8000] ;  /* 0x00800000158c783b */ /* 0x000e680000000200 */
[----:B------:R-:W2:Y:S04]  /*50e0*/  LDSM.16.MT88.4 R8, [R152] ;  /* 0x000000009808783b */ /* 0x000ea80000004200 */
[----:B------:R-:W0:Y:S04]  /*50f0*/  LDSM.16.MT88.4 R72, [R151] ;  /* 0x000000009748783b */ /* 0x000e280000004200 */
[----:B------:R-:W0:Y:S04]  /*5100*/  LDSM.16.MT88.4 R96, [R150] ;  /* 0x000000009660783b */ /* 0x000e280000004200 */
[----:B------:R-:W0:Y:S04]  /*5110*/  LDSM.16.MT88.4 R84, [R23+0x800] ;  /* 0x000800001754783b */ /* 0x000e280000004200 */
[----:B------:R-:W4:Y:S04]  /*5120*/  LDSM.16.MT88.4 R92, [R152+0x800] ;  /* 0x00080000985c783b */ /* 0x000f280000004200 */
[----:B------:R-:W4:Y:S04]  /*5130*/  LDSM.16.MT88.4 R124, [R151+0x800] ;  /* 0x00080000977c783b */ /* 0x000f280000004200 */
[----:B------:R-:W4:Y:S04]  /*5140*/  LDSM.16.MT88.4 R76, [R150+0x800] ;  /* 0x00080000964c783b */ /* 0x000f280000004200 */
[----:B------:R-:W-:Y:S04]  /*5150*/  LDSM.16.MT88.4 R80, [R23+0x1000] ;  /* 0x001000001750783b */ /* 0x000fe80000004200 */
[----:B------:R-:W4:Y:S01]  /*5160*/  LDSM.16.M88.4 R4, [R153+0x8000] ;  /* 0x008000009904783b */ /* 0x000f220000000200 */
[-C--:B-1----:R-:W-:Y:S03]  /*5170*/  HMMA.16816.F32 R136, R136, R140.reuse, RZ ;  /* 0x0000008c8888723c */ /* 0x082fe600000018ff */
[----:B------:R-:W1:Y:S04]  /*5180*/  LDSM.16.MT88.4 R88, [R152+0x1000] ;  /* 0x001000009858783b */ /* 0x000e680000004200 */
[----:B------:R-:W1:Y:S01]  /*5190*/  LDSM.16.MT88.4 R100, [R151+0x1000] ;  /* 0x001000009764783b */ /* 0x000e620000004200 */
[-C--:B--2---:R-:W-:Y:S08]  /*51a0*/  HMMA.16816.F32 R8, R8, R140.reuse, RZ ;  /* 0x0000008c0808723c */ /* 0x084ff000000018ff */
[-C--:B0-----:R-:W-:Y:S08]  /*51b0*/  HMMA.16816.F32 R72, R72, R140.reuse, RZ ;  /* 0x0000008c4848723c */ /* 0x081ff000000018ff */
[----:B------:R-:W-:Y:S08]  /*51c0*/  HMMA.16816.F32 R96, R96, R140, RZ ;  /* 0x0000008c6060723c */ /* 0x000ff000000018ff */
[-C--:B------:R-:W-:Y:S01]  /*51d0*/  HMMA.16816.F32 R84, R84, R142.reuse, R136 ;  /* 0x0000008e5454723c */ /* 0x080fe20000001888 */
[----:B------:R-:W0:Y:S07]  /*51e0*/  LDSM.16.MT88.4 R136, [R150+0x1000] ;  /* 0x001000009688783b */ /* 0x000e2e0000004200 */
[-C--:B----4-:R-:W-:Y:S01]  /*51f0*/  HMMA.16816.F32 R92, R92, R142.reuse, R8 ;  /* 0x0000008e5c5c723c */ /* 0x090fe20000001808 */
[----:B------:R-:W2:Y:S07]  /*5200*/  LDSM.16.MT88.4 R8, [R23+0x1800] ;  /* 0x001800001708783b */ /* 0x000eae0000004200 */
[-C--:B------:R-:W-:Y:S01]  /*5210*/  HMMA.16816.F32 R124, R124, R142.reuse, R72 ;  /* 0x0000008e7c7c723c */ /* 0x080fe20000001848 */
[----:B------:R-:W4:Y:S07]  /*5220*/  LDSM.16.MT88.4 R72, [R152+0x1800] ;  /* 0x001800009848783b */ /* 0x000f2e0000004200 */
[----:B------:R-:W-:Y:S01]  /*5230*/  HMMA.16816.F32 R140, R76, R142, R96 ;  /* 0x0000008e4c8c723c */ /* 0x000fe20000001860 */
[----:B------:R-:W4:Y:S04]  /*5240*/  LDSM.16.MT88.4 R76, [R151+0x1800] ;  /* 0x00180000974c783b */ /* 0x000f280000004200 */
[----:B------:R-:W-:Y:S03]  /*5250*/  LDSM.16.M88.4 R96, [R21+0x8080] ;  /* 0x008080001560783b */ /* 0x000fe60000000200 */
[-C--:B------:R-:W-:Y:S01]  /*5260*/  HMMA.16816.F32 R80, R80, R4.reuse, R84 ;  /* 0x000000045050723c */ /* 0x080fe20000001854 */
[----:B------:R-:W5:Y:S07]  /*5270*/  LDSM.16.MT88.4 R84, [R150+0x1800] ;  /* 0x001800009654783b */ /* 0x000f6e0000004200 */
[-C--:B-1----:R-:W-:Y:S01]  /*5280*/  HMMA.16816.F32 R88, R88, R4.reuse, R92 ;  /* 0x000000045858723c */ /* 0x082fe2000000185c */
[----:B------:R-:W1:Y:S07]  /*5290*/  LDSM.16.MT88.4 R92, [R23+0x2000] ;  /* 0x00200000175c783b */ /* 0x000e6e0000004200 */
[-C--:B------:R-:W-:Y:S01]  /*52a0*/  HMMA.16816.F32 R100, R100, R4.reuse, R124 ;  /* 0x000000046464723c */ /* 0x080fe2000000187c */
[----:B------:R-:W1:Y:S07]  /*52b0*/  LDSM.16.MT88.4 R124, [R152+0x2000] ;  /* 0x00200000987c783b */ /* 0x000e6e0000004200 */
[----:B0-----:R-:W-:Y:S01]  /*52c0*/  HMMA.16816.F32 R136, R136, R4, R140 ;  /* 0x000000048888723c */ /* 0x001fe2000000188c */
[----:B------:R-:W0:Y:S07]  /*52d0*/  LDSM.16.MT88.4 R140, [R151+0x2000] ;  /* 0x00200000978c783b */ /* 0x000e2e0000004200 */
[-C--:B--2---:R-:W-:Y:S01]  /*52e0*/  HMMA.16816.F32 R8, R8, R6.reuse, R80 ;  /* 0x000000060808723c */ /* 0x084fe20000001850 */
[----:B------:R-:W2:Y:S07]  /*52f0*/  LDSM.16.MT88.4 R80, [R150+0x2000] ;  /* 0x002000009650783b */ /* 0x000eae0000004200 */
[-C--:B----4-:R-:W-:Y:S01]  /*5300*/  HMMA.16816.F32 R72, R72, R6.reuse, R88 ;  /* 0x000000064848723c */ /* 0x090fe20000001858 */
[----:B------:R-:W4:Y:S07]  /*5310*/  LDSM.16.MT88.4 R88, [R23+0x2800] ;  /* 0x002800001758783b */ /* 0x000f2e0000004200 */
[-C--:B------:R-:W-:Y:S01]  /*5320*/  HMMA.16816.F32 R76, R76, R6.reuse, R100 ;  /* 0x000000064c4c723c */ /* 0x080fe20000001864 */
[----:B------:R-:W4:Y:S07]  /*5330*/  LDSM.16.MT88.4 R100, [R152+0x2800] ;  /* 0x002800009864783b */ /* 0x000f2e0000004200 */
[----:B-----5:R-:W-:Y:S01]  /*5340*/  HMMA.16816.F32 R84, R84, R6, R136 ;  /* 0x000000065454723c */ /* 0x020fe20000001888 */
[----:B------:R-:W5:Y:S04]  /*5350*/  LDSM.16.MT88.4 R4, [R151+0x2800] ;  /* 0x002800009704783b */ /* 0x000f680000004200 */
[----:B------:R-:W-:Y:S03]  /*5360*/  LDSM.16.M88.4 R136, [R153+0x8080] ;  /* 0x008080009988783b */ /* 0x000fe60000000200 */
[-C--:B-1----:R-:W-:Y:S01]  /*5370*/  HMMA.16816.F32 R8, R92, R96.reuse, R8 ;  /* 0x000000605c08723c */ /* 0x082fe20000001808 */
[----:B------:R-:W1:Y:S07]  /*5380*/  LDSM.16.MT88.4 R92, [R150+0x2800] ;  /* 0x00280000965c783b */ /* 0x000e6e0000004200 */
[-C--:B------:R-:W-:Y:S01]  /*5390*/  HMMA.16816.F32 R124, R124, R96.reuse, R72 ;  /* 0x000000607c7c723c */ /* 0x080fe20000001848 */
[----:B------:R-:W1:Y:S07]  /*53a0*/  LDSM.16.MT88.4 R72, [R23+0x3000] ;  /* 0x003000001748783b */ /* 0x000e6e0000004200 */
[-C--:B0-----:R-:W-:Y:S01]  /*53b0*/  HMMA.16816.F32 R76, R140, R96.reuse, R76 ;  /* 0x000000608c4c723c */ /* 0x081fe2000000184c */
[----:B------:R-:W0:Y:S07]  /*53c0*/  LDSM.16.MT88.4 R140, [R152+0x3000] ;  /* 0x00300000988c783b */ /* 0x000e2e0000004200 */
[----:B--2---:R-:W-:Y:S01]  /*53d0*/  HMMA.16816.F32 R80, R80, R96, R84 ;  /* 0x000000605050723c */ /* 0x004fe20000001854 */
[----:B------:R-:W2:Y:S07]  /*53e0*/  LDSM.16.MT88.4 R84, [R151+0x3000] ;  /* 0x003000009754783b */ /* 0x000eae0000004200 */
[-C--:B----4-:R-:W-:Y:S01]  /*53f0*/  HMMA.16816.F32 R8, R88, R98.reuse, R8 ;  /* 0x000000625808723c */ /* 0x090fe20000001808 */
[----:B------:R-:W4:Y:S07]  /*5400*/  LDSM.16.MT88.4 R88, [R150+0x3000] ;  /* 0x003000009658783b */ /* 0x000f2e0000004200 */
[-C--:B------:R-:W-:Y:S01]  /*5410*/  HMMA.16816.F32 R100, R100, R98.reuse, R124 ;  /* 0x000000626464723c */ /* 0x080fe2000000187c */
[----:B------:R-:W-:Y:S07]  /*5420*/  LDSM.16.MT88.4 R124, [R23+0x4000] ;  /* 0x00400000177c783b */ /* 0x000fee0000004200 */
[-C--:B-----5:R-:W-:Y:S01]  /*5430*/  HMMA.16816.F32 R4, R4, R98.reuse, R76 ;  /* 0x000000620404723c */ /* 0x0a0fe2000000184c */
[----:B------:R-:W5:Y:S07]  /*5440*/  LDSM.16.MT88.4 R76, [R23+0x3800] ;  /* 0x00380000174c783b */ /* 0x000f6e0000004200 */
[----:B-1----:R-:W-:Y:S01]  /*5450*/  HMMA.16816.F32 R92, R92, R98, R80 ;  /* 0x000000625c5c723c */ /* 0x002fe20000001850 */
[----:B------:R-:W1:Y:S04]  /*5460*/  LDSM.16.MT88.4 R80, [R152+0x3800] ;  /* 0x003800009850783b */ /* 0x000e680000004200 */
[----:B------:R-:W-:Y:S03]  /*5470*/  LDSM.16.MT88.4 R96, [R150+0x3800] ;  /* 0x003800009660783b */ /* 0x000fe60000004200 */
[-C--:B------:R-:W-:Y:S01]  /*5480*/  HMMA.16816.F32 R72, R72, R136.reuse, R8 ;  /* 0x000000884848723c */ /* 0x080fe20000001808 */
[----:B------:R-:W5:Y:S07]  /*5490*/  LDSM.16.MT88.4 R8, [R151+0x3800] ;  /* 0x003800009708783b */ /* 0x000f6e0000004200 */
[-C--:B0-----:R-:W-:Y:S01]  /*54a0*/  HMMA.16816.F32 R100, R140, R136.reuse, R100 ;  /* 0x000000888c64723c */ /* 0x081fe20000001864 */
[----:B------:R-:W-:Y:S01]  /*54b0*/  LOP3.LUT R168, R167, 0xff, RZ, 0xc0, !PT ;  /* 0x000000ffa7a87812 */ /* 0x000fe200078ec0ff */
[----:B------:R-:W3:Y:S06]  /*54c0*/  LDL.64 R140, [R1+0x98] ;  /* 0x00009800018c7983 */ /* 0x000eec0000100a00 */
[-C--:B--2---:R-:W-:Y:S01]  /*54d0*/  HMMA.16816.F32 R4, R84, R136.reuse, R4 ;  /* 0x000000885404723c */ /* 0x084fe20000001804 */
[----:B------:R-:W0:Y:S07]  /*54e0*/  LDSM.16.M88.4 R84, [R21+0x8100] ;  /* 0x008100001554783b */ /* 0x000e2e0000000200 */
[----:B----4-:R-:W-:Y:S01]  /*54f0*/  HMMA.16816.F32 R92, R88, R136, R92 ;  /* 0x00000088585c723c */ /* 0x010fe2000000185c */
[----:B------:R-:W2:Y:S07]  /*5500*/  LDSM.16.MT88.4 R88, [R152+0x4000] ;  /* 0x004000009858783b */ /* 0x000eae0000004200 */
[-C--:B-----5:R-:W-:Y:S01]  /*5510*/  HMMA.16816.F32 R76, R76, R138.reuse, R72 ;  /* 0x0000008a4c4c723c */ /* 0x0a0fe20000001848 */
[----:B------:R-:W4:Y:S07]  /*5520*/  LDSM.16.MT88.4 R72, [R151+0x4000] ;  /* 0x004000009748783b */ /* 0x000f2e0000004200 */
[-C--:B-1----:R-:W-:Y:S01]  /*5530*/  HMMA.16816.F32 R80, R80, R138.reuse, R100 ;  /* 0x0000008a5050723c */ /* 0x082fe20000001864 */
[----:B------:R-:W1:Y:S07]  /*5540*/  LDSM.16.MT88.4 R100, [R150+0x4000] ;  /* 0x004000009664783b */ /* 0x000e6e0000004200 */
[-C--:B------:R-:W-:Y:S01]  /*5550*/  HMMA.16816.F32 R8, R8, R138.reuse, R4 ;  /* 0x0000008a0808723c */ /* 0x080fe20000001804 */
[----:B------:R-:W5:Y:S07]  /*5560*/  LDSM.16.MT88.4 R4, [R23+0x4800] ;  /* 0x004800001704783b */ /* 0x000f6e0000004200 */
[----:B------:R-:W-:Y:S01]  /*5570*/  HMMA.16816.F32 R92, R96, R138, R92 ;  /* 0x0000008a605c723c */ /* 0x000fe2000000185c */
[----:B------:R-:W5:Y:S04]  /*5580*/  LDSM.16.MT88.4 R96, [R152+0x4800] ;  /* 0x004800009860783b */ /* 0x000f680000004200 */
[----:B------:R-:W-:Y:S03]  /*5590*/  LDSM.16.M88.4 R136, [R153+0x8100] ;  /* 0x008100009988783b */ /* 0x000fe60000000200 */
[-C--:B0-----:R-:W-:Y:S01]  /*55a0*/  HMMA.16816.F32 R124, R124, R84.reuse, R76 ;  /* 0x000000547c7c723c */ /* 0x081fe2000000184c */
[----:B------:R-:W0:Y:S07]  /*55b0*/  LDSM.16.MT88.4 R76, [R151+0x4800] ;  /* 0x00480000974c783b */ /* 0x000e2e0000004200 */
[-C--:B--2---:R-:W-:Y:S01]  /*55c0*/  HMMA.16816.F32 R80, R88, R84.reuse, R80 ;  /* 0x000000545850723c */ /* 0x084fe20000001850 */
[----:B------:R-:W2:Y:S07]  /*55d0*/  LDSM.16.MT88.4 R88, [R150+0x4800] ;  /* 0x004800009658783b */ /* 0x000eae0000004200 */
[-C--:B----4-:R-:W-:Y:S01]  /*55e0*/  HMMA.16816.F32 R72, R72, R84.reuse, R8 ;  /* 0x000000544848723c */ /* 0x090fe20000001808 */
[----:B------:R-:W4:Y:S07]  /*55f0*/  LDSM.16.MT88.4 R8, [R23+0x5000] ;  /* 0x005000001708783b */ /* 0x000f2e0000004200 */
[----:B-1----:R-:W-:Y:S01]  /*5600*/  HMMA.16816.F32 R100, R100, R84, R92 ;  /* 0x000000546464723c */ /* 0x002fe2000000185c */
[----:B------:R-:W1:Y:S07]  /*5610*/  LDSM.16.MT88.4 R92, [R152+0x5000] ;  /* 0x00500000985c783b */ /* 0x000e6e0000004200 */
[-C--:B-----5:R-:W-:Y:S01]  /*5620*/  HMMA.16816.F32 R124, R4, R86.reuse, R124 ;  /* 0x00000056047c723c */ /* 0x0a0fe2000000187c */
[----:B------:R-:W5:Y:S07]  /*5630*/  LDSM.16.MT88.4 R4, [R151+0x5000] ;  /* 0x005000009704783b */ /* 0x000f6e0000004200 */
[-C--:B------:R-:W-:Y:S01]  /*5640*/  HMMA.16816.F32 R96, R96, R86.reuse, R80 ;  /* 0x000000566060723c */ /* 0x080fe20000001850 */
[----:B------:R-:W5:Y:S07]  /*5650*/  LDSM.16.MT88.4 R80, [R150+0x5000] ;  /* 0x005000009650783b */ /* 0x000f6e0000004200 */
[-C--:B0-----:R-:W-:Y:S01]  /*5660*/  HMMA.16816.F32 R76, R76, R86.reuse, R72 ;  /* 0x000000564c4c723c */ /* 0x081fe20000001848 */
[----:B------:R-:W0:Y:S07]  /*5670*/  LDSM.16.MT88.4 R72, [R23+0x5800] ;  /* 0x005800001748783b */ /* 0x000e2e0000004200 */
[----:B--2---:R-:W-:Y:S01]  /*5680*/  HMMA.16816.F32 R88, R88, R86, R100 ;  /* 0x000000565858723c */ /* 0x004fe20000001864 */
[----:B------:R-:W2:Y:S04]  /*5690*/  LDSM.16.MT88.4 R84, [R152+0x5800] ;  /* 0x005800009854783b */ /* 0x000ea80000004200 */
[----:B------:R-:W-:Y:S03]  /*56a0*/  LDSM.16.MT88.4 R100, [R23+0x6000] ;  /* 0x006000001764783b */ /* 0x000fe60000004200 */
[-C--:B----4-:R-:W-:Y:S01]  /*56b0*/  HMMA.16816.F32 R124, R8, R136.reuse, R124 ;  /* 0x00000088087c723c */ /* 0x090fe2000000187c */
[----:B------:R-:W4:Y:S07]  /*56c0*/  LDSM.16.MT88.4 R8, [R151+0x5800] ;  /* 0x005800009708783b */ /* 0x000f2e0000004200 */
[-C--:B-1----:R-:W-:Y:S01]  /*56d0*/  HMMA.16816.F32 R92, R92, R136.reuse, R96 ;  /* 0x000000885c5c723c */ /* 0x082fe20000001860 */
[----:B------:R-:W1:Y:S07]  /*56e0*/  LDSM.16.MT88.4 R96, [R150+0x5800] ;  /* 0x005800009660783b */ /* 0x000e6e0000004200 */
[-C--:B-----5:R-:W-:Y:S01]  /*56f0*/  HMMA.16816.F32 R4, R4, R136.reuse, R76 ;  /* 0x000000880404723c */ /* 0x0a0fe2000000184c */
[----:B------:R-:W5:Y:S07]  /*5700*/  LDSM.16.M88.4 R76, [R21+0x8180] ;  /* 0x00818000154c783b */ /* 0x000f6e0000000200 */
[----:B------:R-:W-:Y:S01]  /*5710*/  HMMA.16816.F32 R88, R80, R136, R88 ;  /* 0x000000885058723c */ /* 0x000fe20000001858 */
[----:B------:R-:W5:Y:S07]  /*5720*/  LDSM.16.MT88.4 R80, [R152+0x6000] ;  /* 0x006000009850783b */ /* 0x000f6e0000004200 */
        /* <DEDUP_REMOVED lines=13> */
[----:B------:R-:W-:Y:S04]  /*5800*/  LDSM.16.MT88.4 R4, [R23+0x7000] ;  /* 0x007000001704783b */ /* 0x000fe80000004200 */
[----:B------:R-:W0:Y:S03]  /*5810*/  LDSM.16.M88.4 R72, [R153+0x8180] ;  /* 0x008180009948783b */ /* 0x000e260000000200 */
[----:B--2---:R-:W-:Y:S01]  /*5820*/  HMMA.16816.F32 R92, R92, R76, R88 ;  /* 0x0000004c5c5c723c */ /* 0x004fe20000001858 */
[----:B------:R-:W2:Y:S07]  /*5830*/  LDSM.16.MT88.4 R88, [R152+0x7000] ;  /* 0x007000009858783b */ /* 0x000eae0000004200 */
[-C--:B----4-:R-:W-:Y:S01]  /*5840*/  HMMA.16816.F32 R124, R8, R78.reuse, R124 ;  /* 0x0000004e087c723c */ /* 0x090fe2000000187c */
[----:B------:R-:W4:Y:S07]  /*5850*/  LDSM.16.MT88.4 R8, [R151+0x7000] ;  /* 0x007000009708783b */ /* 0x000f2e0000004200 */
[-C--:B-1----:R-:W-:Y:S01]  /*5860*/  HMMA.16816.F32 R80, R96, R78.reuse, R80 ;  /* 0x0000004e6050723c */ /* 0x082fe20000001850 */
[----:B------:R-:W1:Y:S07]  /*5870*/  LDSM.16.MT88.4 R96, [R150+0x7000] ;  /* 0x007000009660783b */ /* 0x000e6e0000004200 */
[-C--:B-----5:R-:W-:Y:S01]  /*5880*/  HMMA.16816.F32 R100, R100, R78.reuse, R136 ;  /* 0x0000004e6464723c */ /* 0x0a0fe20000001888 */
[----:B------:R-:W5:Y:S07]  /*5890*/  LDSM.16.MT88.4 R136, [R23+0x7800] ;  /* 0x007800001788783b */ /* 0x000f6e0000004200 */
[----:B------:R-:W-:Y:S01]  /*58a0*/  HMMA.16816.F32 R84, R84, R78, R92 ;  /* 0x0000004e5454723c */ /* 0x000fe2000000185c */
[----:B------:R-:W5:Y:S04]  /*58b0*/  LDSM.16.MT88.4 R76, [R152+0x7800] ;  /* 0x00780000984c783b */ /* 0x000f680000004200 */
[----:B------:R-:W5:Y:S03]  /*58c0*/  LDSM.16.MT88.4 R92, [R151+0x7800] ;  /* 0x00780000975c783b */ /* 0x000f660000004200 */
[-C--:B0-----:R-:W-:Y:S01]  /*58d0*/  HMMA.16816.F32 R124, R4, R72.reuse, R124 ;  /* 0x00000048047c723c */ /* 0x081fe2000000187c */
[----:B------:R-:W0:Y:S07]  /*58e0*/  LDSM.16.MT88.4 R4, [R150+0x7800] ;  /* 0x007800009604783b */ /* 0x000e2e0000004200 */
[-C--:B--2---:R-:W-:Y:S08]  /*58f0*/  HMMA.16816.F32 R80, R88, R72.reuse, R80 ;  /* 0x000000485850723c */ /* 0x084ff00000001850 */
[-C--:B----4-:R-:W-:Y:S08]  /*5900*/  HMMA.16816.F32 R100, R8, R72.reuse, R100 ;  /* 0x000000480864723c */ /* 0x090ff00000001864 */
[----:B-1----:R-:W-:Y:S01]  /*5910*/  HMMA.16816.F32 R84, R96, R72, R84 ;  /* 0x000000486054723c */ /* 0x002fe20000001854 */
[----:B------:R-:W2:Y:S04]  /*5920*/  LDL.64 R96, [R1+0x58] ;  /* 0x0000580001607983 */ /* 0x000ea80000100a00 */
[----:B------:R-:W4:Y:S03]  /*5930*/  LDL.64 R98, [R1+0x68] ;  /* 0x0000680001627983 */ /* 0x000f260000100a00 */
[-C--:B-----5:R-:W-:Y:S01]  /*5940*/  HMMA.16816.F32 R124, R136, R74.reuse, R124 ;  /* 0x0000004a887c723c */ /* 0x0a0fe2000000187c */
[----:B------:R-:W5:Y:S04]  /*5950*/  LDL.64 R138, [R1+0x10] ;  /* 0x00001000018a7983 */ /* 0x000f680000100a00 */
[----:B------:R-:W2:Y:S03]  /*5960*/  LDL.64 R136, [R1] ;  /* 0x0000000001887983 */ /* 0x000ea60000100a00 */
[-C--:B------:R-:W-:Y:S08]  /*5970*/  HMMA.16816.F32 R8, R76, R74.reuse, R80 ;  /* 0x0000004a4c08723c */ /* 0x080ff00000001850 */
[-C--:B------:R-:W-:Y:S01]  /*5980*/  HMMA.16816.F32 R76, R92, R74.reuse, R100 ;  /* 0x0000004a5c4c723c */ /* 0x080fe20000001864 */
[----:B------:R-:W2:Y:S04]  /*5990*/  LDL.64 R100, [R1+0x90] ;  /* 0x0000900001647983 */ /* 0x000ea80000100a00 */
[----:B------:R-:W2:Y:S03]  /*59a0*/  LDL.64 R92, [R1+0x88] ;  /* 0x00008800015c7983 */ /* 0x000ea60000100a00 */
[----:B0-----:R-:W-:Y:S01]  /*59b0*/  HMMA.16816.F32 R72, R4, R74, R84 ;  /* 0x0000004a0448723c */ /* 0x001fe20000001854 */
[----:B------:R-:W-:Y:S01]  /*59c0*/  FMUL R90, R124, c[0x0][0x188] ;  /* 0x000062007c5a7a20 */ /* 0x000fe20000400000 */
[----:B------:R-:W2:Y:S01]  /*59d0*/  LDL.64 R94, [R1+0x48] ;  /* 0x00004800015e7983 */ /* 0x000ea20000100a00 */
[----:B------:R-:W-:-:S03]  /*59e0*/  FMUL R88, R126, c[0x0][0x188] ;  /* 0x000062007e587a20 */ /* 0x000fc60000400000 */
[----:B------:R-:W2:Y:S01]  /*59f0*/  LDL.64 R102, [R1+0x38] ;  /* 0x0000380001667983 */ /* 0x000ea20000100a00 */
[----:B------:R-:W-:Y:S02]  /*5a00*/  FMUL R6, R125, c[0x0][0x188] ;  /* 0x000062007d067a20 */ /* 0x000fe40000400000 */
[----:B------:R-:W-:Y:S02]  /*5a10*/  FMUL R5, R127, c[0x0][0x188] ;  /* 0x000062007f057a20 */ /* 0x000fe40000400000 */
[----:B------:R-:W-:Y:S02]  /*5a20*/  FMUL R87, R8, c[0x0][0x188] ;  /* 0x0000620008577a20 */ /* 0x000fe40000400000 */
[----:B------:R-:W-:Y:S01]  /*5a30*/  FMUL R4, R9, c[0x0][0x188] ;  /* 0x0000620009047a20 */ /* 0x000fe20000400000 */
[----:B------:R-:W-:Y:S01]  /*5a40*/  FMNMX R90, R90, R6, !PT ;  /* 0x000000065a5a7209 */ /* 0x000fe20007800000 */
[----:B------:R-:W-:Y:S01]  /*5a50*/  FMUL R86, R10, c[0x0][0x188] ;  /* 0x000062000a567a20 */ /* 0x000fe20000400000 */
[----:B------:R-:W-:Y:S01]  /*5a60*/  FMNMX R88, R88, R5, !PT ;  /* 0x0000000558587209 */ /* 0x000fe20007800000 */
[----:B------:R-:W-:Y:S01]  /*5a70*/  FMUL R80, R11, c[0x0][0x188] ;  /* 0x000062000b507a20 */ /* 0x000fe20000400000 */
[----:B------:R-:W-:Y:S01]  /*5a80*/  FMNMX R87, R87, R4, !PT ;  /* 0x0000000457577209 */ /* 0x000fe20007800000 */
[----:B------:R-:W-:-:S02]  /*5a90*/  FMUL R85, R76, c[0x0][0x188] ;  /* 0x000062004c557a20 */ /* 0x000fc40000400000 */
[----:B------:R-:W-:Y:S02]  /*5aa0*/  FMUL R7, R77, c[0x0][0x188] ;  /* 0x000062004d077a20 */ /* 0x000fe40000400000 */
[----:B------:R-:W-:Y:S02]  /*5ab0*/  FMUL R84, R78, c[0x0][0x188] ;  /* 0x000062004e547a20 */ /* 0x000fe40000400000 */
[----:B------:R-:W-:Y:S02]  /*5ac0*/  FMUL R6, R79, c[0x0][0x188] ;  /* 0x000062004f067a20 */ /* 0x000fe40000400000 */
[----:B------:R-:W-:Y:S02]  /*5ad0*/  FMUL R83, R72, c[0x0][0x188] ;  /* 0x0000620048537a20 */ /* 0x000fe40000400000 */
[----:B------:R-:W-:Y:S02]  /*5ae0*/  FMUL R5, R73, c[0x0][0x188] ;  /* 0x0000620049057a20 */ /* 0x000fe40000400000 */
[----:B------:R-:W-:-:S02]  /*5af0*/  FMUL R82, R74, c[0x0][0x188] ;  /* 0x000062004a527a20 */ /* 0x000fc40000400000 */
[----:B------:R-:W-:Y:S01]  /*5b00*/  FMUL R4, R75, c[0x0][0x188] ;  /* 0x000062004b047a20 */ /* 0x000fe20000400000 */
[----:B------:R-:W-:Y:S02]  /*5b10*/  FMNMX R86, R86, R80, !PT ;  /* 0x0000005056567209 */ /* 0x000fe40007800000 */
[----:B------:R-:W-:Y:S02]  /*5b20*/  FMNMX R85, R85, R7, !PT ;  /* 0x0000000755557209 */ /* 0x000fe40007800000 */
[----:B------:R-:W-:Y:S02]  /*5b30*/  FMNMX R84, R84, R6, !PT ;  /* 0x0000000654547209 */ /* 0x000fe40007800000 */
[----:B------:R-:W-:Y:S02]  /*5b40*/  FMNMX R83, R83, R5, !PT ;  /* 0x0000000553537209 */ /* 0x000fe40007800000 */
[----:B------:R-:W-:Y:S01]  /*5b50*/  FMNMX R82, R82, R4, !PT ;  /* 0x0000000452527209 */ /* 0x000fe20007800000 */
[----:B------:R-:W0:Y:S04]  /*5b60*/  SHFL.BFLY PT, R6, R87, 0x2, 0x1f ;  /* 0x0c401f0057067f89 */ /* 0x000e2800000e0000 */
[----:B------:R-:W1:Y:S04]  /*5b70*/  SHFL.BFLY PT, R91, R90, 0x2, 0x1f ;  /* 0x0c401f005a5b7f89 */ /* 0x000e6800000e0000 */
[----:B------:R-:W3:Y:S04]  /*5b80*/  SHFL.BFLY PT, R89, R88, 0x2, 0x1f ;  /* 0x0c401f0058597f89 */ /* 0x000ee800000e0000 */
[----:B------:R-:W3:Y:S04]  /*5b90*/  SHFL.BFLY PT, R7, R86, 0x2, 0x1f ;  /* 0x0c401f0056077f89 */ /* 0x000ee800000e0000 */
[----:B------:R-:W3:Y:S04]  /*5ba0*/  SHFL.BFLY PT, R80, R85, 0x2, 0x1f ;  /* 0x0c401f0055507f89 */ /* 0x000ee800000e0000 */
[----:B------:R-:W3:Y:S04]  /*5bb0*/  SHFL.BFLY PT, R81, R84, 0x2, 0x1f ;  /* 0x0c401f0054517f89 */ /* 0x000ee800000e0000 */
[----:B------:R-:W3:Y:S04]  /*5bc0*/  SHFL.BFLY PT, R4, R83, 0x2, 0x1f ;  /* 0x0c401f0053047f89 */ /* 0x000ee800000e0000 */
[----:B------:R-:W3:Y:S01]  /*5bd0*/  SHFL.BFLY PT, R5, R82, 0x2, 0x1f ;  /* 0x0c401f0052057f89 */ /* 0x000ee200000e0000 */
[----:B0-----:R-:W-:-:S02]  /*5be0*/  FMNMX R6, R87, R6, !PT ;  /* 0x0000000657067209 */ /* 0x001fc40007800000 */
[----:B-1----:R-:W-:Y:S02]  /*5bf0*/  FMNMX R91, R90, R91, !PT ;  /* 0x0000005b5a5b7209 */ /* 0x002fe40007800000 */
[----:B---3--:R-:W-:Y:S02]  /*5c00*/  FMNMX R89, R88, R89, !PT ;  /* 0x0000005958597209 */ /* 0x008fe40007800000 */
[----:B------:R-:W-:Y:S02]  /*5c10*/  FMNMX R7, R86, R7, !PT ;  /* 0x0000000756077209 */ /* 0x000fe40007800000 */
[----:B------:R-:W-:Y:S02]  /*5c20*/  FMNMX R80, R85, R80, !PT ;  /* 0x0000005055507209 */ /* 0x000fe40007800000 */
[----:B------:R-:W-:Y:S02]  /*5c30*/  FMNMX R81, R84, R81, !PT ;  /* 0x0000005154517209 */ /* 0x000fe40007800000 */
[----:B------:R-:W-:-:S02]  /*5c40*/  FMNMX R4, R83, R4, !PT ;  /* 0x0000000453047209 */ /* 0x000fc40007800000 */
        /* <DEDUP_REMOVED lines=9> */
[----:B0-----:R-:W-:-:S03]  /*5ce0*/  FMNMX R90, R91, R90, !PT ;  /* 0x0000005a5b5a7209 */ /* 0x001fc60007800000 */
[----:B------:R-:W-:Y:S01]  /*5cf0*/  BAR.SYNC.DEFER_BLOCKING 0x0 ;  /* 0x0000000000007b1d */ /* 0x000fe20000010000 */
[----:B-1----:R-:W-:Y:S02]  /*5d00*/  FMNMX R88, R89, R88, !PT ;  /* 0x0000005859587209 */ /* 0x002fe40007800000 */
[----:B---3--:R-:W-:Y:S02]  /*5d10*/  FMNMX R86, R6, R86, !PT ;  /* 0x0000005606567209 */ /* 0x008fe40007800000 */
[----:B------:R-:W-:Y:S02]  /*5d20*/  FMNMX R85, R7, R85, !PT ;  /* 0x0000005507557209 */ /* 0x000fe40007800000 */
[----:B------:R-:W-:Y:S02]  /*5d30*/  FMNMX R84, R80, R84, !PT ;  /* 0x0000005450547209 */ /* 0x000fe40007800000 */
[----:B------:R-:W-:Y:S02]  /*5d40*/  FMNMX R83, R81, R83, !PT ;  /* 0x0000005351537209 */ /* 0x000fe40007800000 */
[----:B------:R-:W-:-:S02]  /*5d50*/  FMNMX R82, R4, R82, !PT ;  /* 0x0000005204527209 */ /* 0x000fc40007800000 */
[----:B------:R-:W-:Y:S01]  /*5d60*/  FMNMX R5, R87, R5, !PT ;  /* 0x0000000557057209 */ /* 0x000fe20007800000 */
[----:B------:R0:W-:Y:S04]  /*5d70*/  @!P1 STS [R19+0x8000], R90 ;  /* 0x0080005a13009388 */ /* 0x0001e80000000800 */
[----:B------:R1:W-:Y:S04]  /*5d80*/  @!P1 STS [R19+0x8100], R88 ;  /* 0x0081005813009388 */ /* 0x0003e80000000800 */
[----:B------:R-:W-:Y:S04]  /*5d90*/  @!P1 STS [R19+0x8200], R86 ;  /* 0x0082005613009388 */ /* 0x000fe80000000800 */
[----:B------:R-:W-:Y:S04]  /*5da0*/  @!P1 STS [R19+0x8300], R85 ;  /* 0x0083005513009388 */ /* 0x000fe80000000800 */
[----:B------:R-:W-:Y:S04]  /*5db0*/  @!P1 STS [R19+0x8400], R84 ;  /* 0x0084005413009388 */ /* 0x000fe80000000800 */
[----:B------:R-:W-:Y:S04]  /*5dc0*/  @!P1 STS [R19+0x8500], R83 ;  /* 0x0085005313009388 */ /* 0x000fe80000000800 */
[----:B------:R-:W-:Y:S04]  /*5dd0*/  @!P1 STS [R19+0x8600], R82 ;  /* 0x0086005213009388 */ /* 0x000fe80000000800 */
[----:B------:R-:W-:Y:S04]  /*5de0*/  @!P1 STS [R19+0x8700], R5 ;  /* 0x0087000513009388 */ /* 0x000fe80000000800 */
[----:B------:R-:W-:Y:S06]  /*5df0*/  BAR.SYNC.DEFER_BLOCKING 0x0 ;  /* 0x0000000000007b1d */ /* 0x000fec0000010000 */
[----:B0-----:R-:W3:Y:S04]  /*5e00*/  LDL.64 R90, [R1+0xf0] ;  /* 0x0000f000015a7983 */ /* 0x001ee80000100a00 */
[----:B-1----:R-:W2:Y:S04]  /*5e10*/  LDL.64 R88, [R1+0xe8] ;  /* 0x0000e80001587983 */ /* 0x002ea80000100a00 */
[----:B------:R-:W0:Y:S04]  /*5e20*/  LDS R6, [R168.X4+0x8000] ;  /* 0x00800000a8067984 */ /* 0x000e280000004800 */
[----:B------:R-:W1:Y:S04]  /*5e30*/  LDS R4, [R168.X4+0x8400] ;  /* 0x00840000a8047984 */ /* 0x000e680000004800 */
[----:B0-----:R-:W0:Y:S04]  /*5e40*/  SHFL.BFLY PT, R7, R6, 0x4, 0x1f ;  /* 0x0c801f0006077f89 */ /* 0x001e2800000e0000 */
[----:B-1----:R-:W1:Y:S01]  /*5e50*/  SHFL.BFLY PT, R5, R4, 0x4, 0x1f ;  /* 0x0c801f0004057f89 */ /* 0x002e6200000e0000 */
[----:B0-----:R-:W-:-:S02]  /*5e60*/  FMNMX R7, R6, R7, !PT ;  /* 0x0000000706077209 */ /* 0x001fc40007800000 */
[----:B-1----:R-:W-:-:S03]  /*5e70*/  FMNMX R5, R4, R5, !PT ;  /* 0x0000000504057209 */ /* 0x002fc60007800000 */
[----:B------:R-:W0:Y:S04]  /*5e80*/  SHFL.BFLY PT, R6, R7, 0x2, 0x1f ;  /* 0x0c401f0007067f89 */ /* 0x000e2800000e0000 */
[----:B------:R-:W1:Y:S01]  /*5e90*/  SHFL.BFLY PT, R4, R5, 0x2, 0x1f ;  /* 0x0c401f0005047f89 */ /* 0x000e6200000e0000 */
[----:B0-----:R-:W-:Y:S02]  /*5ea0*/  FMNMX R6, R7, R6, !PT ;  /* 0x0000000607067209 */ /* 0x001fe40007800000 */
[----:B-1----:R-:W-:-:S03]  /*5eb0*/  FMNMX R4, R5, R4, !PT ;  /* 0x0000000405047209 */ /* 0x002fc60007800000 */
[----:B------:R-:W0:Y:S04]  /*5ec0*/  SHFL.BFLY PT, R7, R6, 0x1, 0x1f ;  /* 0x0c201f0006077f89 */ /* 0x000e2800000e0000 */
[----:B------:R-:W1:Y:S01]  /*5ed0*/  SHFL.BFLY PT, R5, R4, 0x1, 0x1f ;  /* 0x0c201f0004057f89 */ /* 0x000e6200000e0000 */
[----:B0-----:R-:W-:Y:S02]  /*5ee0*/  FMNMX R7, R6, R7, !PT ;  /* 0x0000000706077209 */ /* 0x001fe40007800000 */
[----:B-1----:R-:W-:-:S03]  /*5ef0*/  FMNMX R5, R4, R5, !PT ;  /* 0x0000000504057209 */ /* 0x002fc60007800000 */
[----:B------:R-:W-:Y:S04]  /*5f00*/  @!P0 STS [R168.X4+0x8000], R7 ;  /* 0x00800007a8008388 */ /* 0x000fe80000004800 */
[----:B------:R-:W-:Y:S04]  /*5f10*/  @!P0 STS [R168.X4+0x8400], R5 ;  /* 0x00840005a8008388 */ /* 0x000fe80000004800 */
[----:B------:R-:W-:Y:S06]  /*5f20*/  BAR.SYNC.DEFER_BLOCKING 0x0 ;  /* 0x0000000000007b1d */ /* 0x000fec0000010000 */
[----:B------:R-:W0:Y:S04]  /*5f30*/  LDS R4, [R252.X8+0x8000] ;  /* 0x00800000fc047984 */ /* 0x000e280000008800 */
[----:B------:R-:W1:Y:S04]  /*5f40*/  LDS R6, [R252.X8+0x8200] ;  /* 0x00820000fc067984 */ /* 0x000e680000008800 */
[----:B------:R-:W4:Y:S04]  /*5f50*/  LDS R7, [R252.X8+0x8300] ;  /* 0x00830000fc077984 */ /* 0x000f280000008800 */
[----:B------:R-:W5:Y:S04]  /*5f60*/  LDS R5, [R252.X8+0x8100] ;  /* 0x00810000fc057984 */ /* 0x000f680000008800 */
[----:B------:R-:W-:Y:S04]  /*5f70*/  LDS R82, [R252.X8+0x8400] ;  /* 0x00840000fc527984 */ /* 0x000fe80000008800 */
[----:B------:R-:W-:Y:S04]  /*5f80*/  LDS R83, [R252.X8+0x8500] ;  /* 0x00850000fc537984 */ /* 0x000fe80000008800 */
[----:B------:R-:W5:Y:S04]  /*5f90*/  LDS R81, [R252.X8+0x8600] ;  /* 0x00860000fc517984 */ /* 0x000f680000008800 */
[----:B------:R-:W5:Y:S01]  /*5fa0*/  LDS R80, [R252.X8+0x8700] ;  /* 0x00870000fc507984 */ /* 0x000f620000008800 */
[----:B0-----:R-:W-:-:S02]  /*5fb0*/  FMNMX R4, R4, R171, !PT ;  /* 0x000000ab04047209 */ /* 0x001fc40007800000 */
[----:B-1----:R-:W-:-:S03]  /*5fc0*/  FMNMX R6, R6, R169, !PT ;  /* 0x000000a906067209 */ /* 0x002fc60007800000 */
[----:B------:R-:W-:Y:S01]  /*5fd0*/  FFMA R125, R125, c[0x0][0x188], -R4 ;  /* 0x000062007d7d7a23 */ /* 0x000fe20000000804 */
[----:B----4-:R-:W-:-:S03]  /*5fe0*/  FMNMX R7, R7, R160, !PT ;  /* 0x000000a007077209 */ /* 0x010fc60007800000 */
[----:B------:R-:W-:Y:S02]  /*5ff0*/  FMUL R125, R125, 1.4426950216293334961 ;  /* 0x3fb8aa3b7d7d7820 */ /* 0x000fe40000400000 */
[--C-:B------:R-:W-:Y:S02]  /*6000*/  FFMA R8, R8, c[0x0][0x188], -R6.reuse ;  /* 0x0000620008087a23 */ /* 0x100fe40000000806 */
[----:B------:R-:W-:Y:S02]  /*6010*/  FFMA R9, R9, c[0x0][0x188], -R6 ;  /* 0x0000620009097a23 */ /* 0x000fe40000000806 */
[----:B------:R-:W-:Y:S01]  /*6020*/  FFMA R11, R11, c[0x0][0x188], -R7 ;  /* 0x000062000b0b7a23 */ /* 0x000fe20000000807 */
[----:B------:R0:W-:Y:S01]  /*6030*/  MUFU.EX2 R167, R125 ;  /* 0x0000007d00a77308 */ /* 0x0001e20000000800 */
[----:B------:R-:W-:Y:S02]  /*6040*/  FFMA R158, R124, c[0x0][0x188], -R4 ;  /* 0x000062007c9e7a23 */ /* 0x000fe40000000804 */
[----:B------:R-:W-:-:S02]  /*6050*/  FMUL R8, R8, 1.4426950216293334961 ;  /* 0x3fb8aa3b08087820 */ /* 0x000fc40000400000 */
[----:B------:R-:W-:Y:S02]  /*6060*/  FMUL R9, R9, 1.4426950216293334961 ;  /* 0x3fb8aa3b09097820 */ /* 0x000fe40000400000 */
[----:B------:R-:W-:Y:S01]  /*6070*/  FMUL R11, R11, 1.4426950216293334961 ;  /* 0x3fb8aa3b0b0b7820 */ /* 0x000fe20000400000 */
[----:B0-----:R-:W4:Y:S01]  /*6080*/  LDL.64 R124, [R1+0x80] ;  /* 0x00008000017c7983 */ /* 0x001f220000100a00 */
[----:B------:R0:W-:Y:S01]  /*6090*/  MUFU.EX2 R159, R8 ;  /* 0x00000008009f7308 */ /* 0x0001e20000000800 */
[----:B------:R-:W-:Y:S01]  /*60a0*/  FFMA R142, R10, c[0x0][0x188], -R7 ;  /* 0x000062000a8e7a23 */ /* 0x000fe20000000807 */
[----:B-----5:R-:W-:Y:S02]  /*60b0*/  FMNMX R5, R5, R170, !PT ;  /* 0x000000aa05057209 */ /* 0x020fe40007800000 */
[----:B------:R-:W-:-:S04]  /*60c0*/  FMNMX R10, R81, R27, !PT ;  /* 0x0000001b510a7209 */ /* 0x000fc80007800000 */
[----:B------:R1:W5:Y:S01]  /*60d0*/  MUFU.EX2 R161, R9 ;  /* 0x0000000900a17308 */ /* 0x0003620000000800 */
[----:B0-----:R-:W-:Y:S01]  /*60e0*/  FMNMX R8, R82, R163, !PT ;  /* 0x000000a352087209 */ /* 0x001fe20007800000 */
[----:B------:R-:W-:-:S06]  /*60f0*/  FFMA R126, R126, c[0x0][0x188], -R5 ;  /* 0x000062007e7e7a23 */ /* 0x000fcc0000000805 */
[----:B------:R0:W-:Y:S01]  /*6100*/  MUFU.EX2 R143, R11 ;  /* 0x0000000b008f7308 */ /* 0x0001e20000000800 */
[----:B-1----:R-:W-:Y:S01]  /*6110*/  FMNMX R9, R83, R18, !PT ;  /* 0x0000001253097209 */ /* 0x002fe20007800000 */
[----:B------:R-:W-:Y:S02]  /*6120*/  FFMA R127, R127, c[0x0][0x188], -R5 ;  /* 0x000062007f7f7a23 */ /* 0x000fe40000000805 */
[--C-:B------:R-:W-:Y:S01]  /*6130*/  FFMA R76, R76, c[0x0][0x188], -R8.reuse ;  /* 0x000062004c4c7a23 */ /* 0x100fe20000000808 */
[----:B0-----:R-:W-:Y:S01]  /*6140*/  FMNMX R11, R80, R29, !PT ;  /* 0x0000001d500b7209 */ /* 0x001fe20007800000 */
[----:B------:R-:W-:Y:S02]  /*6150*/  FFMA R77, R77, c[0x0][0x188], -R8 ;  /* 0x000062004d4d7a23 */ /* 0x000fe40000000808 */
[--C-:B------:R-:W-:Y:S02]  /*6160*/  FFMA R78, R78, c[0x0][0x188], -R9.reuse ;  /* 0x000062004e4e7a23 */ /* 0x100fe40000000809 */
[----:B------:R-:W-:-:S02]  /*6170*/  FFMA R79, R79, c[0x0][0x188], -R9 ;  /* 0x000062004f4f7a23 */ /* 0x000fc40000000809 */
[--C-:B------:R-:W-:Y:S02]  /*6180*/  FFMA R72, R72, c[0x0][0x188], -R10.reuse ;  /* 0x0000620048487a23 */ /* 0x100fe4000000080a */
[----:B------:R-:W-:Y:S02]  /*6190*/  FFMA R73, R73, c[0x0][0x188], -R10 ;  /* 0x0000620049497a23 */ /* 0x000fe4000000080a */
[--C-:B------:R-:W-:Y:S02]  /*61a0*/  FFMA R74, R74, c[0x0][0x188], -R11.reuse ;  /* 0x000062004a4a7a23 */ /* 0x100fe4000000080b */
[----:B------:R-:W-:Y:S02]  /*61b0*/  FFMA R75, R75, c[0x0][0x188], -R11 ;  /* 0x000062004b4b7a23 */ /* 0x000fe4000000080b */
[----:B------:R-:W-:Y:S02]  /*61c0*/  FMUL R158, R158, 1.4426950216293334961 ;  /* 0x3fb8aa3b9e9e7820 */ /* 0x000fe40000400000 */
[----:B------:R-:W-:-:S02]  /*61d0*/  FMUL R142, R142, 1.4426950216293334961 ;  /* 0x3fb8aa3b8e8e7820 */ /* 0x000fc40000400000 */
[----:B------:R-:W-:Y:S02]  /*61e0*/  FMUL R126, R126, 1.4426950216293334961 ;  /* 0x3fb8aa3b7e7e7820 */ /* 0x000fe40000400000 */
[----:B------:R-:W-:Y:S02]  /*61f0*/  FMUL R127, R127, 1.4426950216293334961 ;  /* 0x3fb8aa3b7f7f7820 */ /* 0x000fe40000400000 */
[----:B------:R-:W-:Y:S02]  /*6200*/  FMUL R76, R76, 1.4426950216293334961 ;  /* 0x3fb8aa3b4c4c7820 */ /* 0x000fe40000400000 */
[----:B------:R-:W-:Y:S02]  /*6210*/  FMUL R77, R77, 1.4426950216293334961 ;  /* 0x3fb8aa3b4d4d7820 */ /* 0x000fe40000400000 */
[----:B------:R-:W-:Y:S02]  /*6220*/  FMUL R78, R78, 1.4426950216293334961 ;  /* 0x3fb8aa3b4e4e7820 */ /* 0x000fe40000400000 */
[----:B------:R-:W-:-:S02]  /*6230*/  FMUL R79, R79, 1.4426950216293334961 ;  /* 0x3fb8aa3b4f4f7820 */ /* 0x000fc40000400000 */
[----:B------:R-:W-:Y:S02]  /*6240*/  FMUL R72, R72, 1.4426950216293334961 ;  /* 0x3fb8aa3b48487820 */ /* 0x000fe40000400000 */
[----:B------:R-:W-:Y:S02]  /*6250*/  FMUL R73, R73, 1.4426950216293334961 ;  /* 0x3fb8aa3b49497820 */ /* 0x000fe40000400000 */
[----:B------:R-:W-:Y:S02]  /*6260*/  FMUL R74, R74, 1.4426950216293334961 ;  /* 0x3fb8aa3b4a4a7820 */ /* 0x000fe40000400000 */
[----:B------:R-:W-:Y:S01]  /*6270*/  FMUL R75, R75, 1.4426950216293334961 ;  /* 0x3fb8aa3b4b4b7820 */ /* 0x000fe20000400000 */
[----:B------:R-:W0:Y:S08]  /*6280*/  MUFU.EX2 R158, R158 ;  /* 0x0000009e009e7308 */ /* 0x000e300000000800 */
[----:B------:R-:W-:Y:S08]  /*6290*/  MUFU.EX2 R166, R126 ;  /* 0x0000007e00a67308 */ /* 0x000ff00000000800 */
[----:B------:R1:W0:Y:S08]  /*62a0*/  MUFU.EX2 R162, R127 ;  /* 0x0000007f00a27308 */ /* 0x0002300000000800 */
[----:B------:R-:W0:Y:S08]  /*62b0*/  MUFU.EX2 R142, R142 ;  /* 0x0000008e008e7308 */ /* 0x000e300000000800 */
[----:B------:R-:W-:Y:S08]  /*62c0*/  MUFU.EX2 R150, R76 ;  /* 0x0000004c00967308 */ /* 0x000ff00000000800 */
[----:B------:R-:W0:Y:S08]  /*62d0*/  MUFU.EX2 R151, R77 ;  /* 0x0000004d00977308 */ /* 0x000e300000000800 */
[----:B------:R-:W-:Y:S08]  /*62e0*/  MUFU.EX2 R152, R78 ;  /* 0x0000004e00987308 */ /* 0x000ff00000000800 */
[----:B------:R-:W0:Y:S08]  /*62f0*/  MUFU.EX2 R153, R79 ;  /* 0x0000004f00997308 */ /* 0x000e300000000800 */
[----:B------:R-:W-:Y:S08]  /*6300*/  MUFU.EX2 R154, R72 ;  /* 0x00000048009a7308 */ /* 0x000ff00000000800 */
[----:B------:R-:W0:Y:S08]  /*6310*/  MUFU.EX2 R156, R73 ;  /* 0x00000049009c7308 */ /* 0x000e300000000800 */
[----:B------:R-:W-:Y:S08]  /*6320*/  MUFU.EX2 R157, R74 ;  /* 0x0000004a009d7308 */ /* 0x000ff00000000800 */
[----:B------:R-:W2:Y:S01]  /*6330*/  MUFU.EX2 R155, R75 ;  /* 0x0000004b009b7308 */ /* 0x000ea20000000800 */
[----:B-----5:R-:W-:Y:S01]  /*6340*/  FADD R83, R159, R161 ;  /* 0x000000a19f537221 */ /* 0x020fe20000000000 */
[----:B-1----:R-:W5:Y:S01]  /*6350*/  LDL.64 R126, [R1+0x18] ;  /* 0x00001800017e7983 */ /* 0x002f620000100a00 */
[----:B0-----:R-:W-:-:S02]  /*6360*/  FADD R86, R158, R167 ;  /* 0x000000a79e567221 */ /* 0x001fc40000000000 */
[----:B------:R-:W-:Y:S02]  /*6370*/  FADD R84, R166, R162 ;  /* 0x000000a2a6547221 */ /* 0x000fe40000000000 */
[----:B------:R-:W-:Y:S02]  /*6380*/  FADD R82, R142, R143 ;  /* 0x0000008f8e527221 */ /* 0x000fe40000000000 */
[----:B------:R-:W-:Y:S02]  /*6390*/  FADD R81, R150, R151 ;  /* 0x0000009796517221 */ /* 0x000fe40000000000 */
[----:B------:R-:W-:Y:S02]  /*63a0*/  FADD R80, R152, R153 ;  /* 0x0000009998507221 */ /* 0x000fe40000000000 */
[----:B------:R-:W-:Y:S02]  /*63b0*/  FADD R79, R154, R156 ;  /* 0x0000009c9a4f7221 */ /* 0x000fe40000000000 */
[----:B--2---:R-:W-:Y:S01]  /*63c0*/  FADD R78, R157, R155 ;  /* 0x0000009b9d4e7221 */ /* 0x004fe20000000000 */
[----:B------:R-:W0:Y:S04]  /*63d0*/  SHFL.BFLY PT, R74, R83, 0x2, 0x1f ;  /* 0x0c401f00534a7f89 */ /* 0x000e2800000e0000 */
[----:B------:R-:W1:Y:S04]  /*63e0*/  SHFL.BFLY PT, R87, R86, 0x2, 0x1f ;  /* 0x0c401f0056577f89 */ /* 0x000e6800000e0000 */
[----:B------:R-:W2:Y:S04]  /*63f0*/  SHFL.BFLY PT, R85, R84, 0x2, 0x1f ;  /* 0x0c401f0054557f89 */ /* 0x000ea800000e0000 */
[----:B------:R-:W3:Y:S04]  /*6400*/  SHFL.BFLY PT, R75, R82, 0x2, 0x1f ;  /* 0x0c401f00524b7f89 */ /* 0x000ee800000e0000 */
[----:B------:R-:W3:Y:S04]  /*6410*/  SHFL.BFLY PT, R76, R81, 0x2, 0x1f ;  /* 0x0c401f00514c7f89 */ /* 0x000ee800000e0000 */
[----:B------:R-:W3:Y:S04]  /*6420*/  SHFL.BFLY PT, R77, R80, 0x2, 0x1f ;  /* 0x0c401f00504d7f89 */ /* 0x000ee800000e0000 */
[----:B------:R-:W3:Y:S04]  /*6430*/  SHFL.BFLY PT, R72, R79, 0x2, 0x1f ;  /* 0x0c401f004f487f89 */ /* 0x000ee800000e0000 */
[----:B------:R-:W3:Y:S01]  /*6440*/  SHFL.BFLY PT, R73, R78, 0x2, 0x1f ;  /* 0x0c401f004e497f89 */ /* 0x000ee200000e0000 */
[----:B0-----:R-:W-:-:S02]  /*6450*/  FADD R74, R83, R74 ;  /* 0x0000004a534a7221 */ /* 0x001fc40000000000 */
[----:B-1----:R-:W-:Y:S02]  /*6460*/  FADD R87, R86, R87 ;  /* 0x0000005756577221 */ /* 0x002fe40000000000 */
[----:B--2---:R-:W-:Y:S02]  /*6470*/  FADD R85, R84, R85 ;  /* 0x0000005554557221 */ /* 0x004fe40000000000 */
[----:B---3--:R-:W-:Y:S02]  /*6480*/  FADD R75, R82, R75 ;  /* 0x0000004b524b7221 */ /* 0x008fe40000000000 */
[----:B------:R-:W-:Y:S02]  /*6490*/  FADD R76, R81, R76 ;  /* 0x0000004c514c7221 */ /* 0x000fe40000000000 */
[----:B------:R-:W-:Y:S02]  /*64a0*/  FADD R77, R80, R77 ;  /* 0x0000004d504d7221 */ /* 0x000fe40000000000 */
[----:B------:R-:W-:-:S02]  /*64b0*/  FADD R72, R79, R72 ;  /* 0x000000484f487221 */ /* 0x000fc40000000000 */
[----:B------:R-:W-:Y:S01]  /*64c0*/  FADD R83, R78, R73 ;  /* 0x000000494e537221 */ /* 0x000fe20000000000 */
        /* <DEDUP_REMOVED lines=8> */
[----:B0-----:R-:W-:-:S03]  /*6550*/  FADD R86, R87, R86 ;  /* 0x0000005657567221 */ /* 0x001fc60000000000 */
[----:B------:R-:W-:Y:S01]  /*6560*/  BAR.SYNC.DEFER_BLOCKING 0x0 ;  /* 0x0000000000007b1d */ /* 0x000fe20000010000 */
[----:B-1----:R-:W-:Y:S02]  /*6570*/  FADD R84, R85, R84 ;  /* 0x0000005455547221 */ /* 0x002fe40000000000 */
[----:B--2---:R-:W-:Y:S02]  /*6580*/  FADD R82, R74, R82 ;  /* 0x000000524a527221 */ /* 0x004fe40000000000 */
[----:B---3--:R-:W-:Y:S02]  /*6590*/  FADD R81, R75, R81 ;  /* 0x000000514b517221 */ /* 0x008fe40000000000 */
[----:B------:R-:W-:Y:S02]  /*65a0*/  FADD R80, R76, R80 ;  /* 0x000000504c507221 */ /* 0x000fe40000000000 */
[----:B------:R-:W-:Y:S02]  /*65b0*/  FADD R79, R77, R79 ;  /* 0x0000004f4d4f7221 */ /* 0x000fe40000000000 */
[----:B------:R-:W-:-:S02]  /*65c0*/  FADD R78, R72, R78 ;  /* 0x0000004e484e7221 */ /* 0x000fc40000000000 */
[----:B------:R-:W-:Y:S01]  /*65d0*/  FADD R73, R83, R73 ;  /* 0x0000004953497221 */ /* 0x000fe20000000000 */
[----:B------:R-:W-:Y:S04]  /*65e0*/  @!P1 STS [R19+0x8000], R86 ;  /* 0x0080005613009388 */ /* 0x000fe80000000800 */
[----:B------:R-:W-:Y:S04]  /*65f0*/  @!P1 STS [R19+0x8100], R84 ;  /* 0x0081005413009388 */ /* 0x000fe80000000800 */
[----:B------:R-:W-:Y:S04]  /*6600*/  @!P1 STS [R19+0x8200], R82 ;  /* 0x0082005213009388 */ /* 0x000fe80000000800 */
[----:B------:R-:W-:Y:S04]  /*6610*/  @!P1 STS [R19+0x8300], R81 ;  /* 0x0083005113009388 */ /* 0x000fe80000000800 */
[----:B------:R-:W-:Y:S04]  /*6620*/  @!P1 STS [R19+0x8400], R80 ;  /* 0x0084005013009388 */ /* 0x000fe80000000800 */
[----:B------:R-:W-:Y:S04]  /*6630*/  @!P1 STS [R19+0x8500], R79 ;  /* 0x0085004f13009388 */ /* 0x000fe80000000800 */
[----:B------:R-:W-:Y:S04]  /*6640*/  @!P1 STS [R19+0x8600], R78 ;  /* 0x0086004e13009388 */ /* 0x000fe80000000800 */
[----:B------:R-:W-:Y:S04]  /*6650*/  @!P1 STS [R19+0x8700], R73 ;  /* 0x0087004913009388 */ /* 0x000fe80000000800 */
[----:B------:R-:W-:Y:S06]  /*6660*/  BAR.SYNC.DEFER_BLOCKING 0x0 ;  /* 0x0000000000007b1d */ /* 0x000fec0000010000 */
[----:B------:R-:W0:Y:S04]  /*6670*/  LDS R74, [R168.X4+0x8000] ;  /* 0x00800000a84a7984 */ /* 0x000e280000004800 */
[----:B------:R-:W1:Y:S04]  /*6680*/  LDS R72, [R168.X4+0x8400] ;  /* 0x00840000a8487984 */ /* 0x000e680000004800 */
[----:B0-----:R-:W0:Y:S04]  /*6690*/  SHFL.BFLY PT, R75, R74, 0x4, 0x1f ;  /* 0x0c801f004a4b7f89 */ /* 0x001e2800000e0000 */
[----:B-1----:R-:W1:Y:S01]  /*66a0*/  SHFL.BFLY PT, R73, R72, 0x4, 0x1f ;  /* 0x0c801f0048497f89 */ /* 0x002e6200000e0000 */
[----:B0-----:R-:W-:-:S02]  /*66b0*/  FADD R75, R74, R75 ;  /* 0x0000004b4a4b7221 */ /* 0x001fc40000000000 */
[----:B-1----:R-:W-:-:S03]  /*66c0*/  FADD R73, R72, R73 ;  /* 0x0000004948497221 */ /* 0x002fc60000000000 */
[----:B------:R-:W0:Y:S04]  /*66d0*/  SHFL.BFLY PT, R74, R75, 0x2, 0x1f ;  /* 0x0c401f004b4a7f89 */ /* 0x000e2800000e0000 */
[----:B------:R-:W1:Y:S01]  /*66e0*/  SHFL.BFLY PT, R72, R73, 0x2, 0x1f ;  /* 0x0c401f0049487f89 */ /* 0x000e6200000e0000 */
[----:B0-----:R-:W-:Y:S02]  /*66f0*/  FADD R74, R75, R74 ;  /* 0x0000004a4b4a7221 */ /* 0x001fe40000000000 */
[----:B-1----:R-:W-:-:S03]  /*6700*/  FADD R72, R73, R72 ;  /* 0x0000004849487221 */ /* 0x002fc60000000000 */
[----:B------:R-:W0:Y:S04]  /*6710*/  SHFL.BFLY PT, R73, R74, 0x1, 0x1f ;  /* 0x0c201f004a497f89 */ /* 0x000e2800000e0000 */
[----:B------:R-:W1:Y:S01]  /*6720*/  SHFL.BFLY PT, R76, R72, 0x1, 0x1f ;  /* 0x0c201f00484c7f89 */ /* 0x000e6200000e0000 */
[----:B0-----:R-:W-:Y:S02]  /*6730*/  FADD R73, R74, R73 ;  /* 0x000000494a497221 */ /* 0x001fe40000000000 */
[----:B-1----:R-:W-:-:S03]  /*6740*/  FADD R76, R72, R76 ;  /* 0x0000004c484c7221 */ /* 0x002fc60000000000 */
[----:B------:R0:W-:Y:S04]  /*6750*/  @!P0 STS [R168.X4+0x8000], R73 ;  /* 0x00800049a8008388 */ /* 0x0001e80000004800 */
[----:B------:R1:W-:Y:S04]  /*6760*/  @!P0 STS [R168.X4+0x8400], R76 ;  /* 0x0084004ca8008388 */ /* 0x0003e80000004800 */
[----:B------:R-:W-:Y:S01]  /*6770*/  BAR.SYNC.DEFER_BLOCKING 0x0 ;  /* 0x0000000000007b1d */ /* 0x000fe20000010000 */
[----:B0-----:R-:W-:-:S04]  /*6780*/  IMAD.WIDE R72, R16, 0x2, R90 ;  /* 0x0000000210487825 */ /* 0x001fc800078e025a */
[C---:B------:R-:W-:Y:S01]  /*6790*/  IMAD.WIDE R74, R16.reuse, 0x2, R88 ;  /* 0x00000002104a7825 */ /* 0x040fe200078e0258 */
[----:B------:R-:W2:Y:S03]  /*67a0*/  LDL.64 R90, [R1+0x78] ;  /* 0x00007800015a7983 */ /* 0x000ea60000100a00 */
[----:B------:R-:W-:-:S04]  /*67b0*/  IMAD.WIDE R82, R16, 0x2, R198 ;  /* 0x0000000210527825 */ /* 0x000fc800078e02c6 */
[C---:B-1----:R-:W-:Y:S01]  /*67c0*/  IMAD.WIDE R76, R16.reuse, 0x2, R194 ;  /* 0x00000002104c7825 */ /* 0x042fe200078e02c2 */
[----:B------:R0:W3:Y:S03]  /*67d0*/  LDG.E.U16 R72, [R72.64] ;  /* 0x0000000448487981 */ /* 0x0000e6000c1e1500 */
[C---:B------:R-:W-:Y:S02]  /*67e0*/  IMAD.WIDE R80, R16.reuse, 0x2, R190 ;  /* 0x0000000210507825 */ /* 0x040fe400078e02be */
[----:B------:R1:W3:Y:S02]  /*67f0*/  LDG.E.U16 R76, [R76.64] ;  /* 0x000000044c4c7981 */ /* 0x0002e4000c1e1500 */
[C---:B------:R-:W-:Y:S02]  /*6800*/  IMAD.WIDE R84, R16.reuse, 0x2, R140 ;  /* 0x0000000210547825 */ /* 0x040fe400078e028c */
[----:B------:R-:W3:Y:S04]  /*6810*/  LDL.64 R140, [R1+0x20] ;  /* 0x00002000018c7983 */ /* 0x000ee80000100a00 */
[----:B0-----:R0:W3:Y:S01]  /*6820*/  LDG.E.U16 R73, [R74.64] ;  /* 0x000000044a497981 */ /* 0x0010e2000c1e1500 */
[----:B------:R-:W-:-:S03]  /*6830*/  IMAD.WIDE R88, R16, 0x2, R182 ;  /* 0x0000000210587825 */ /* 0x000fc600078e02b6 */
[----:B------:R-:W3:Y:S04]  /*6840*/  LDL.64 R182, [R1+0x60] ;  /* 0x0000600001b67983 */ /* 0x000ee80000100a00 */
[----:B-1----:R1:W3:Y:S01]  /*6850*/  LDG.E.U16 R77, [R80.64] ;  /* 0x00000004504d7981 */ /* 0x0022e2000c1e1500 */
[----:B0-----:R-:W-:-:S03]  /*6860*/  IMAD.WIDE R74, R16, 0x2, R202 ;  /* 0x00000002104a7825 */ /* 0x001fc600078e02ca */
[----:B------:R-:W0:Y:S04]  /*6870*/  LDS R226, [R252.X8+0x8000] ;  /* 0x00800000fce27984 */ /* 0x000e280000008800 */
[----:B------:R4:W3:Y:S01]  /*6880*/  LDG.E.U16 R74, [R74.64] ;  /* 0x000000044a4a7981 */ /* 0x0008e2000c1e1500 */
[----:B-1----:R-:W-:-:S03]  /*6890*/  IMAD.WIDE R80, R16, 0x2, R178 ;  /* 0x0000000210507825 */ /* 0x002fc600078e02b2 */
[----:B------:R-:W3:Y:S01]  /*68a0*/  LDL.64 R178, [R1+0x50] ;  /* 0x0000500001b27983 */ /* 0x000ee20000100a00 */
[----:B------:R-:W-:-:S03]  /*68b0*/  IMAD.WIDE R86, R16, 0x2, R174 ;  /* 0x0000000210567825 */ /* 0x000fc600078e02ae */
[----:B------:R-:W3:Y:S04]  /*68c0*/  LDL.64 R174, [R1+0x40] ;  /* 0x0000400001ae7983 */ /* 0x000ee80000100a00 */
[----:B----4-:R1:W4:Y:S04]  /*68d0*/  LDG.E.U16 R75, [R82.64] ;  /* 0x00000004524b7981 */ /* 0x010328000c1e1500 */
[----:B------:R5:W4:Y:S01]  /*68e0*/  LDG.E.U16 R80, [R80.64] ;  /* 0x0000000450507981 */ /* 0x000b22000c1e1500 */
[----:B-1----:R-:W-:-:S03]  /*68f0*/  IMAD.WIDE R82, R16, 0x2, R164 ;  /* 0x0000000210527825 */ /* 0x002fc600078e02a4 */
[----:B------:R-:W4:Y:S04]  /*6900*/  LDL.64 R164, [R1+0x30] ;  /* 0x0000300001a47983 */ /* 0x000f280000100a00 */
[----:B------:R1:W4:Y:S04]  /*6910*/  LDG.E.U16 R82, [R82.64] ;  /* 0x0000000452527981 */ /* 0x000328000c1e1500 */
[----:B-----5:R5:W4:Y:S04]  /*6920*/  LDG.E.U16 R81, [R86.64] ;  /* 0x0000000456517981 */ /* 0x020b28000c1e1500 */
[----:B-1----:R1:W4:Y:S02]  /*6930*/  LDG.E.U16 R83, [R84.64] ;  /* 0x0000000454537981 */ /* 0x002324000c1e1500 */
[----:B-1----:R-:W-:-:S02]  /*6940*/  IMAD.WIDE R84, R16, 0x2, R100 ;  /* 0x0000000210547825 */ /* 0x002fc400078e0264 */
[----:B------:R-:W4:Y:S02]  /*6950*/  LDL.64 R100, [R1+0x28] ;  /* 0x0000280001647983 */ /* 0x000f240000100a00 */
[C---:B-----5:R-:W-:Y:S02]  /*6960*/  IMAD.WIDE R86, R16.reuse, 0x2, R124 ;  /* 0x0000000210567825 */ /* 0x060fe400078e027c */
[----:B------:R-:W5:Y:S02]  /*6970*/  LDL.64 R124, [R1+0x8] ;  /* 0x00000800017c7983 */ /* 0x000f640000100a00 */
[C---:B------:R-:W-:Y:S02]  /*6980*/  IMAD.WIDE R78, R16.reuse, 0x2, R186 ;  /* 0x00000002104e7825 */ /* 0x040fe400078e02ba */
[----:B------:R-:W5:Y:S02]  /*6990*/  LDL.64 R186, [R1+0x70] ;  /* 0x0000700001ba7983 */ /* 0x000f640000100a00 */
[----:B------:R-:W-:-:S02]  /*69a0*/  IMAD.WIDE R92, R16, 0x2, R92 ;  /* 0x00000002105c7825 */ /* 0x000fc400078e025c */
[----:B------:R1:W5:Y:S02]  /*69b0*/  LDG.E.U16 R86, [R86.64] ;  /* 0x0000000456567981 */ /* 0x000364000c1e1500 */
[C---:B------:R-:W-:Y:S02]  /*69c0*/  IMAD.WIDE R96, R16.reuse, 0x2, R96 ;  /* 0x0000000210607825 */ /* 0x040fe400078e0260 */
[----:B------:R0:W5:Y:S02]  /*69d0*/  LDG.E.U16 R84, [R84.64] ;  /* 0x0000000454547981 */ /* 0x000164000c1e1500 */
[C---:B------:R-:W-:Y:S02]  /*69e0*/  IMAD.WIDE R94, R16.reuse, 0x2, R94 ;  /* 0x00000002105e7825 */ /* 0x040fe400078e025e */
[----:B------:R1:W5:Y:S04]  /*69f0*/  LDG.E.U16 R78, [R78.64] ;  /* 0x000000044e4e7981 */ /* 0x000368000c1e1500 */
[----:B0-----:R0:W5:Y:S01]  /*6a00*/  LDG.E.U16 R85, [R92.64] ;  /* 0x000000045c557981 */ /* 0x001162000c1e1500 */
[----:B------:R-:W-:-:S03]  /*6a10*/  IMAD.WIDE R102, R16, 0x2, R102 ;  /* 0x0000000210667825 */ /* 0x000fc600078e0266 */
[----:B-1----:R1:W5:Y:S01]  /*6a20*/  LDG.E.U16 R79, [R88.64] ;  /* 0x00000004584f7981 */ /* 0x002362000c1e1500 */
[----:B------:R-:W-:-:S04]  /*6a30*/  IMAD.WIDE R98, R16, 0x2, R98 ;  /* 0x0000000210627825 */ /* 0x000fc800078e0262 */
[----:B------:R-:W-:-:S04]  /*6a40*/  IMAD.WIDE R126, R16, 0x2, R126 ;  /* 0x00000002107e7825 */ /* 0x000fc800078e027e */
[----:B------:R-:W-:-:S04]  /*6a50*/  FADD R227, -R4, R171 ;  /* 0x000000ab04e37221 */ /* 0x000fc80000000100 */
[----:B------:R-:W-:-:S06]  /*6a60*/  FMUL R227, R227, 1.4426950216293334961 ;  /* 0x3fb8aa3be3e37820 */ /* 0x000fcc0000400000 */
[----:B------:R-:W0:Y:S02]  /*6a70*/  MUFU.EX2 R227, R227 ;  /* 0x000000e300e37308 */ /* 0x000e240000000800 */
[----:B0-----:R-:W-:Y:S02]  /*6a80*/  FFMA R31, R227, R31, R226 ;  /* 0x0000001fe31f7223 */ /* 0x001fe400000000e2 */
[----:B--2---:R-:W-:-:S05]  /*6a90*/  IMAD.WIDE R90, R16, 0x2, R90 ;  /* 0x00000002105a7825 */ /* 0x004fca00078e025a */
[----:B------:R3:W2:Y:S02]  /*6aa0*/  LDG.E.U16 R87, [R90.64] ;  /* 0x000000045a577981 */ /* 0x0006a4000c1e1500 */
[----:B---3--:R-:W-:-:S06]  /*6ab0*/  IMAD.WIDE R90, R16, 0x2, R182 ;  /* 0x00000002105a7825 */ /* 0x008fcc00078e02b6 */
[----:B------:R0:W3:Y:S01]  /*6ac0*/  LDG.E.U16 R90, [R90.64] ;  /* 0x000000045a5a7981 */ /* 0x0000e2000c1e1500 */
[----:B------:R-:W-:-:S03]  /*6ad0*/  IMAD.WIDE R92, R16, 0x2, R178 ;  /* 0x00000002105c7825 */ /* 0x000fc600078e02b2 */
[----:B0-----:R4:W2:Y:S04]  /*6ae0*/  LDG.E.U16 R91, [R96.64] ;  /* 0x00000004605b7981 */ /* 0x0018a8000c1e1500 */
[----:B------:R0:W2:Y:S04]  /*6af0*/  LDG.E.U16 R92, [R92.64] ;  /* 0x000000045c5c7981 */ /* 0x0000a8000c1e1500 */
[----:B0-----:R0:W2:Y:S01]  /*6b00*/  LDG.E.U16 R93, [R94.64] ;  /* 0x000000045e5d7981 */ /* 0x0010a2000c1e1500 */
[----:B----4-:R-:W-:-:S04]  /*6b10*/  IMAD.WIDE R96, R16, 0x2, R164 ;  /* 0x0000000210607825 */ /* 0x010fc800078e02a4 */
[C---:B0-----:R-:W-:Y:S02]  /*6b20*/  IMAD.WIDE R94, R16.reuse, 0x2, R174 ;  /* 0x00000002105e7825 */ /* 0x041fe400078e02ae */
[----:B------:R0:W4:Y:S04]  /*6b30*/  LDG.E.U16 R96, [R96.64] ;  /* 0x0000000460607981 */ /* 0x000128000c1e1500 */
[----:B------:R0:W2:Y:S04]  /*6b40*/  LDG.E.U16 R94, [R94.64] ;  /* 0x000000045e5e7981 */ /* 0x0000a8000c1e1500 */
[----:B0-----:R0:W2:Y:S01]  /*6b50*/  LDG.E.U16 R95, [R102.64] ;  /* 0x00000004665f7981 */ /* 0x0010a2000c1e1500 */
[----:B------:R-:W-:-:S05]  /*6b60*/  IMAD.WIDE R100, R16, 0x2, R100 ;  /* 0x0000000210647825 */ /* 0x000fca00078e0264 */
[----:B------:R1:W2:Y:S01]  /*6b70*/  LDG.E.U16 R97, [R100.64] ;  /* 0x0000000464617981 */ /* 0x0002a2000c1e1500 */
[----:B-----5:R-:W-:-:S04]  /*6b80*/  IMAD.WIDE R124, R16, 0x2, R124 ;  /* 0x00000002107c7825 */ /* 0x020fc800078e027c */
[----:B0-----:R-:W-:-:S04]  /*6b90*/  IMAD.WIDE R102, R16, 0x2, R136 ;  /* 0x0000000210667825 */ /* 0x001fc800078e0288 */
[C---:B-1----:R-:W-:Y:S02]  /*6ba0*/  IMAD.WIDE R100, R16.reuse, 0x2, R138 ;  /* 0x0000000210647825 */ /* 0x042fe400078e028a */
[----:B------:R0:W5:Y:S02]  /*6bb0*/  LDG.E.U16 R102, [R102.64] ;  /* 0x0000000466667981 */ /* 0x000164000c1e1500 */
[C---:B------:R-:W-:Y:S02]  /*6bc0*/  IMAD.WIDE R136, R16.reuse, 0x2, R248 ;  /* 0x0000000210887825 */ /* 0x040fe400078e02f8 */
[----:B------:R1:W2:Y:S02]  /*6bd0*/  LDG.E.U16 R100, [R100.64] ;  /* 0x0000000464647981 */ /* 0x0002a4000c1e1500 */
[C---:B------:R-:W-:Y:S02]  /*6be0*/  IMAD.WIDE R138, R16.reuse, 0x2, R244 ;  /* 0x00000002108a7825 */ /* 0x040fe400078e02f4 */
[----:B------:R0:W2:Y:S02]  /*6bf0*/  LDG.E.U16 R136, [R136.64] ;  /* 0x0000000488887981 */ /* 0x0000a4000c1e1500 */
[----:B------:R-:W-:-:S02]  /*6c00*/  IMAD.WIDE R88, R16, 0x2, R186 ;  /* 0x0000000210587825 */ /* 0x000fc400078e02ba */
[----:B------:R0:W2:Y:S04]  /*6c10*/  LDG.E.U16 R138, [R138.64] ;  /* 0x000000048a8a7981 */ /* 0x0000a8000c1e1500 */
[----:B-1----:R1:W2:Y:S04]  /*6c20*/  LDG.E.U16 R101, [R124.64] ;  /* 0x000000047c657981 */ /* 0x0022a8000c1e1500 */
[----:B------:R0:W2:Y:S01]  /*6c30*/  LDG.E.U16 R88, [R88.64] ;  /* 0x0000000458587981 */ /* 0x0000a2000c1e1500 */
[----:B-1----:R-:W-:-:S03]  /*6c40*/  IMAD.WIDE R124, R16, 0x2, R246 ;  /* 0x00000002107c7825 */ /* 0x002fc600078e02f6 */
[----:B0-----:R0:W2:Y:S04]  /*6c50*/  LDG.E.U16 R89, [R98.64] ;  /* 0x0000000462597981 */ /* 0x0010a8000c1e1500 */
[----:B------:R1:W2:Y:S02]  /*6c60*/  LDG.E.U16 R137, [R124.64] ;  /* 0x000000047c897981 */ /* 0x0002a4000c1e1500 */
[----:B-1----:R-:W-:-:S05]  /*6c70*/  IMAD.WIDE R124, R16, 0x2, R242 ;  /* 0x00000002107c7825 */ /* 0x002fca00078e02f2 */
[----:B------:R1:W2:Y:S01]  /*6c80*/  LDG.E.U16 R139, [R124.64] ;  /* 0x000000047c8b7981 */ /* 0x0002a2000c1e1500 */
[----:B0-----:R-:W-:-:S04]  /*6c90*/  IMAD.WIDE R98, R16, 0x2, R140 ;  /* 0x0000000210627825 */ /* 0x001fc800078e028c */
[C---:B------:R-:W-:Y:S02]  /*6ca0*/  IMAD.WIDE R140, R16.reuse, 0x2, R240 ;  /* 0x00000002108c7825 */ /* 0x040fe400078e02f0 */
[----:B------:R0:W2:Y:S02]  /*6cb0*/  LDG.E.U16 R98, [R98.64] ;  /* 0x0000000462627981 */ /* 0x0000a4000c1e1500 */
[C---:B-1----:R-:W-:Y:S02]  /*6cc0*/  IMAD.WIDE R124, R16.reuse, 0x2, R236 ;  /* 0x00000002107c7825 */ /* 0x042fe400078e02ec */
[----:B------:R1:W2:Y:S02]  /*6cd0*/  LDG.E.U16 R140, [R140.64] ;  /* 0x000000048c8c7981 */ /* 0x0002a4000c1e1500 */
[C---:B------:R-:W-:Y:S02]  /*6ce0*/  IMAD.WIDE R164, R16.reuse, 0x2, R238 ;  /* 0x0000000210a47825 */ /* 0x040fe400078e02ee */
[----:B------:R1:W2:Y:S04]  /*6cf0*/  LDG.E.U16 R168, [R124.64] ;  /* 0x000000047ca87981 */ /* 0x0002a8000c1e1500 */
[----:B0-----:R0:W2:Y:S04]  /*6d00*/  LDG.E.U16 R99, [R126.64] ;  /* 0x000000047e637981 */ /* 0x0010a8000c1e1500 */
[----:B-1----:R1:W2:Y:S01]  /*6d10*/  LDG.E.U16 R141, [R164.64] ;  /* 0x00000004a48d7981 */ /* 0x0022a2000c1e1500 */
[----:B------:R-:W-:-:S05]  /*6d20*/  IMAD.WIDE R124, R16, 0x2, R232 ;  /* 0x00000002107c7825 */ /* 0x000fca00078e02e8 */
[----:B------:R0:W2:Y:S01]  /*6d30*/  LDG.E.U16 R175, [R124.64] ;  /* 0x000000047caf7981 */ /* 0x0000a2000c1e1500 */
[----:B-1----:R-:W-:-:S05]  /*6d40*/  IMAD.WIDE R164, R16, 0x2, R228 ;  /* 0x0000000210a47825 */ /* 0x002fca00078e02e4 */
[----:B------:R1:W2:Y:S01]  /*6d50*/  LDG.E.U16 R179, [R164.64] ;  /* 0x00000004a4b37981 */ /* 0x0002a2000c1e1500 */
[----:B0-----:R-:W-:-:S05]  /*6d60*/  IMAD.WIDE R124, R16, 0x2, R224 ;  /* 0x00000002107c7825 */ /* 0x001fca00078e02e0 */
[----:B------:R0:W2:Y:S01]  /*6d70*/  LDG.E.U16 R182, [R124.64] ;  /* 0x000000047cb67981 */ /* 0x0000a2000c1e1500 */
[----:B-1----:R-:W-:-:S04]  /*6d80*/  IMAD.WIDE R164, R16, 0x2, R220 ;  /* 0x0000000210a47825 */ /* 0x002fc800078e02dc */
[C---:B------:R-:W-:Y:S01]  /*6d90*/  IMAD.WIDE R126, R16.reuse, 0x2, R250 ;  /* 0x00000002107e7825 */ /* 0x040fe200078e02fa */
[----:B------:R1:W2:Y:S03]  /*6da0*/  LDG.E.U16 R186, [R164.64] ;  /* 0x00000004a4ba7981 */ /* 0x0002a6000c1e1500 */
[C---:B0-----:R-:W-:Y:S01]  /*6db0*/  IMAD.WIDE R124, R16.reuse, 0x2, R218 ;  /* 0x00000002107c7825 */ /* 0x041fe200078e02da */
[----:B------:R0:W2:Y:S04]  /*6dc0*/  LDG.E.U16 R103, [R126.64] ;  /* 0x000000047e677981 */ /* 0x0000a8000c1e1500 */
[----:B------:R0:W2:Y:S01]  /*6dd0*/  LDG.E.U16 R187, [R124.64] ;  /* 0x000000047cbb7981 */ /* 0x0000a2000c1e1500 */
[----:B-1----:R-:W-:-:S04]  /*6de0*/  IMAD.WIDE R164, R16, 0x2, R212 ;  /* 0x0000000210a47825 */ /* 0x002fc800078e02d4 */
[C---:B0-----:R-:W-:Y:S01]  /*6df0*/  IMAD.WIDE R126, R16.reuse, 0x2, R234 ;  /* 0x00000002107e7825 */ /* 0x041fe200078e02ea */
[----:B------:R0:W2:Y:S03]  /*6e00*/  LDG.E.U16 R191, [R164.64] ;  /* 0x00000004a4bf7981 */ /* 0x0000a6000c1e1500 */
[C---:B------:R-:W-:Y:S01]  /*6e10*/  IMAD.WIDE R124, R16.reuse, 0x2, R210 ;  /* 0x00000002107c7825 */ /* 0x040fe200078e02d2 */
[----:B------:R1:W3:Y:S04]  /*6e20*/  LDG.E.U16 R174, [R126.64] ;  /* 0x000000047eae7981 */ /* 0x0002e8000c1e1500 */
[----:B------:R1:W4:Y:S01]  /*6e30*/  LDG.E.U16 R194, [R124.64] ;  /* 0x000000047cc27981 */ /* 0x000322000c1e1500 */
[----:B0-----:R-:W-:-:S04]  /*6e40*/  IMAD.WIDE R164, R16, 0x2, R204 ;  /* 0x0000000210a47825 */ /* 0x001fc800078e02cc */
[C---:B-1----:R-:W-:Y:S01]  /*6e50*/  IMAD.WIDE R126, R16.reuse, 0x2, R230 ;  /* 0x00000002107e7825 */ /* 0x042fe200078e02e6 */
[----:B------:R0:W4:Y:S03]  /*6e60*/  LDG.E.U16 R198, [R164.64] ;  /* 0x00000004a4c67981 */ /* 0x000126000c1e1500 */
[C---:B------:R-:W-:Y:S01]  /*6e70*/  IMAD.WIDE R124, R16.reuse, 0x2, R200 ;  /* 0x00000002107c7825 */ /* 0x040fe200078e02c8 */
[----:B------:R1:W5:Y:S04]  /*6e80*/  LDG.E.U16 R178, [R126.64] ;  /* 0x000000047eb27981 */ /* 0x000368000c1e1500 */
[----:B------:R1:W5:Y:S01]  /*6e90*/  LDG.E.U16 R199, [R124.64] ;  /* 0x000000047cc77981 */ /* 0x000362000c1e1500 */
[----:B0-----:R-:W-:-:S04]  /*6ea0*/  IMAD.WIDE R164, R16, 0x2, R192 ;  /* 0x0000000210a47825 */ /* 0x001fc800078e02c0 */
[C---:B-1----:R-:W-:Y:S01]  /*6eb0*/  IMAD.WIDE R126, R16.reuse, 0x2, R222 ;  /* 0x00000002107e7825 */ /* 0x042fe200078e02de */
[----:B------:R0:W5:Y:S03]  /*6ec0*/  LDG.E.U16 R203, [R164.64] ;  /* 0x00000004a4cb7981 */ /* 0x000166000c1e1500 */
[C---:B------:R-:W-:Y:S01]  /*6ed0*/  IMAD.WIDE R124, R16.reuse, 0x2, R188 ;  /* 0x00000002107c7825 */ /* 0x040fe200078e02bc */
[----:B------:R1:W5:Y:S04]  /*6ee0*/  LDG.E.U16 R183, [R126.64] ;  /* 0x000000047eb77981 */ /* 0x000368000c1e1500 */
[----:B------:R1:W5:Y:S01]  /*6ef0*/  LDG.E.U16 R206, [R124.64] ;  /* 0x000000047cce7981 */ /* 0x000362000c1e1500 */
[----:B0-----:R-:W-:-:S04]  /*6f00*/  IMAD.WIDE R164, R16, 0x2, R180 ;  /* 0x0000000210a47825 */ /* 0x001fc800078e02b4 */
[C---:B-1----:R-:W-:Y:S02]  /*6f10*/  IMAD.WIDE R126, R16.reuse, 0x2, R216 ;  /* 0x00000002107e7825 */ /* 0x042fe400078e02d8 */
[----:B------:R0:W5:Y:S02]  /*6f20*/  LDG.E.U16 R164, [R164.64] ;  /* 0x00000004a4a47981 */ /* 0x000164000c1e1500 */
[C---:B------:R-:W-:Y:S02]  /*6f30*/  IMAD.WIDE R124, R16.reuse, 0x2, R176 ;  /* 0x00000002107c7825 */ /* 0x040fe400078e02b0 */
[----:B------:R1:W5:Y:S04]  /*6f40*/  LDG.E.U16 R190, [R126.64] ;  /* 0x000000047ebe7981 */ /* 0x000368000c1e1500 */
[----:B0-----:R0:W5:Y:S01]  /*6f50*/  LDG.E.U16 R165, [R124.64] ;  /* 0x000000047ca57981 */ /* 0x001162000c1e1500 */
[----:B-1----:R-:W-:-:S05]  /*6f60*/  IMAD.WIDE R126, R16, 0x2, R208 ;  /* 0x00000002107e7825 */ /* 0x002fca00078e02d0 */
[----:B------:R1:W5:Y:S01]  /*6f70*/  LDG.E.U16 R195, [R126.64] ;  /* 0x000000047ec37981 */ /* 0x000362000c1e1500 */
[----:B0-----:R-:W-:-:S05]  /*6f80*/  IMAD.WIDE R124, R16, 0x2, R172 ;  /* 0x00000002107c7825 */ /* 0x001fca00078e02ac */
[----:B------:R0:W5:Y:S01]  /*6f90*/  LDG.E.U16 R171, [R124.64] ;  /* 0x000000047cab7981 */ /* 0x000162000c1e1500 */
[----:B-1----:R-:W-:-:S05]  /*6fa0*/  IMAD.WIDE R126, R16, 0x2, R196 ;  /* 0x00000002107e7825 */ /* 0x002fca00078e02c4 */
[----:B------:R1:W5:Y:S01]  /*6fb0*/  LDG.E.U16 R202, [R126.64] ;  /* 0x000000047eca7981 */ /* 0x000362000c1e1500 */
[----:B0-----:R-:W-:-:S05]  /*6fc0*/  IMAD.WIDE R124, R16, 0x2, R146 ;  /* 0x00000002107c7825 */ /* 0x001fca00078e0292 */
[----:B------:R0:W5:Y:S01]  /*6fd0*/  LDG.E.U16 R215, [R124.64] ;  /* 0x000000047cd77981 */ /* 0x000162000c1e1500 */
[----:B-1----:R-:W-:-:S05]  /*6fe0*/  IMAD.WIDE R126, R16, 0x2, R184 ;  /* 0x00000002107e7825 */ /* 0x002fca00078e02b8 */
[----:B------:R1:W5:Y:S01]  /*6ff0*/  LDG.E.U16 R207, [R126.64] ;  /* 0x000000047ecf7981 */ /* 0x000362000c1e1500 */
[C---:B0-----:R-:W-:Y:S02]  /*7000*/  FMUL R124, R227.reuse, R112 ;  /* 0x00000070e37c7220 */ /* 0x041fe40000400000 */
[----:B------:R-:W-:Y:S02]  /*7010*/  FMUL R125, R227, R113 ;  /* 0x00000071e37d7220 */ /* 0x000fe40000400000 */
[----:B------:R-:W-:-:S05]  /*7020*/  IMAD.WIDE R112, R16, 0x2, R144 ;  /* 0x0000000210707825 */ /* 0x000fca00078e0290 */
[----:B------:R0:W5:Y:S01]  /*7030*/  LDG.E.U16 R226, [R112.64] ;  /* 0x0000000470e27981 */ /* 0x000162000c1e1500 */
[----:B-1----:R-:W-:-:S05]  /*7040*/  IMAD.WIDE R126, R16, 0x2, R148 ;  /* 0x00000002107e7825 */ /* 0x002fca00078e0294 */
[----:B------:R1:W5:Y:S01]  /*7050*/  LDG.E.U16 R214, [R126.64] ;  /* 0x000000047ed67981 */ /* 0x000362000c1e1500 */
[----:B0-----:R-:W-:-:S04]  /*7060*/  FADD R112, -R5, R170 ;  /* 0x000000aa05707221 */ /* 0x001fc80000000100 */
[----:B------:R-:W-:Y:S01]  /*7070*/  FMUL R112, R112, 1.4426950216293334961 ;  /* 0x3fb8aa3b70707820 */ /* 0x000fe20000400000 */
[----:B-1----:R-:W0:Y:S03]  /*7080*/  LDS R126, [R252.X8+0x8100] ;  /* 0x00810000fc7e7984 */ /* 0x002e260000008800 */
[----:B------:R1:W0:Y:S02]  /*7090*/  MUFU.EX2 R127, R112 ;  /* 0x00000070007f7308 */ /* 0x0002240000000800 */
[----:B-1----:R-:W-:-:S06]  /*70a0*/  IMAD.WIDE R112, R16, 0x2, R34 ;  /* 0x0000000210707825 */ /* 0x002fcc00078e0222 */
[----:B------:R1:W5:Y:S04]  /*70b0*/  LDG.E.U16 R112, [R112.64] ;  /* 0x0000000470707981 */ /* 0x000368000c1e1500 */
[----:B-1----:R-:W1:Y:S01]  /*70c0*/  LDS R113, [R252.X8+0x8200] ;  /* 0x00820000fc717984 */ /* 0x002e620000008800 */
[C---:B0-----:R-:W-:Y:S02]  /*70d0*/  FFMA R12, R127.reuse, R12, R126 ;  /* 0x0000000c7f0c7223 */ /* 0x041fe4000000007e */
[----:B------:R-:W-:Y:S02]  /*70e0*/  FMUL R126, R127, R114 ;  /* 0x000000727f7e7220 */ /* 0x000fe40000400000 */
[----:B------:R-:W-:-:S04]  /*70f0*/  FADD R114, -R6, R169 ;  /* 0x000000a906727221 */ /* 0x000fc80000000100 */
[----:B------:R-:W-:-:S06]  /*7100*/  FMUL R114, R114, 1.4426950216293334961 ;  /* 0x3fb8aa3b72727820 */ /* 0x000fcc0000400000 */
[----:B------:R-:W1:Y:S01]  /*7110*/  MUFU.EX2 R114, R114 ;  /* 0x0000007200727308 */ /* 0x000e620000000800 */
[C---:B------:R-:W-:Y:S02]  /*7120*/  FMUL R106, R127.reuse, R106 ;  /* 0x0000006a7f6a7220 */ /* 0x040fe40000400000 */
[C---:B------:R-:W-:Y:S02]  /*7130*/  FMUL R107, R127.reuse, R107 ;  /* 0x0000006b7f6b7220 */ /* 0x040fe40000400000 */
[----:B-1----:R-:W-:Y:S02]  /*7140*/  FFMA R13, R114, R13, R113 ;  /* 0x0000000d720d7223 */ /* 0x002fe40000000071 */
[----:B------:R-:W0:Y:S01]  /*7150*/  LDS R113, [R252.X8+0x8300] ;  /* 0x00830000fc717984 */ /* 0x000e220000008800 */
[C---:B------:R-:W-:Y:S02]  /*7160*/  FMUL R110, R127.reuse, R110 ;  /* 0x0000006e7f6e7220 */ /* 0x040fe40000400000 */
[----:B------:R-:W-:-:S02]  /*7170*/  FMUL R111, R127, R111 ;  /* 0x0000006f7f6f7220 */ /* 0x000fc40000400000 */
[C---:B------:R-:W-:Y:S02]  /*7180*/  FMUL R134, R127.reuse, R134 ;  /* 0x000000867f867220 */ /* 0x040fe40000400000 */
[C---:B------:R-:W-:Y:S02]  /*7190*/  FMUL R135, R127.reuse, R135 ;  /* 0x000000877f877220 */ /* 0x040fe40000400000 */
[----:B------:R-:W-:Y:S02]  /*71a0*/  FMUL R127, R127, R115 ;  /* 0x000000737f7f7220 */ /* 0x000fe40000400000 */
[----:B------:R-:W-:-:S04]  /*71b0*/  FADD R115, -R7, R160 ;  /* 0x000000a007737221 */ /* 0x000fc80000000100 */
[----:B------:R-:W-:-:S06]  /*71c0*/  FMUL R115, R115, 1.4426950216293334961 ;  /* 0x3fb8aa3b73737820 */ /* 0x000fcc0000400000 */
[----:B------:R-:W0:Y:S01]  /*71d0*/  MUFU.EX2 R115, R115 ;  /* 0x0000007300737308 */ /* 0x000e220000000800 */
[C---:B------:R-:W-:Y:S01]  /*71e0*/  FMUL R120, R114.reuse, R120 ;  /* 0x0000007872787220 */ /* 0x040fe20000400000 */
[----:B------:R-:W-:Y:S01]  /*71f0*/  F2FP.PACK_AB R153, R153, R152 ;  /* 0x000000989999723e */ /* 0x000fe200000000ff */
[C---:B------:R-:W-:Y:S01]  /*7200*/  FMUL R121, R114.reuse, R121 ;  /* 0x0000007972797220 */ /* 0x040fe20000400000 */
[----:B------:R-:W-:Y:S01]  /*7210*/  LDS R152, [R252.X8+0x8500] ;  /* 0x00850000fc987984 */ /* 0x000fe20000008800 */
[C---:B------:R-:W-:Y:S02]  /*7220*/  FMUL R116, R114.reuse, R116 ;  /* 0x0000007472747220 */ /* 0x040fe40000400000 */
[C---:B------:R-:W-:Y:S02]  /*7230*/  FMUL R117, R114.reuse, R117 ;  /* 0x0000007572757220 */ /* 0x040fe40000400000 */
[C---:B------:R-:W-:Y:S02]  /*7240*/  FMUL R36, R114.reuse, R36 ;  /* 0x0000002472247220 */ /* 0x040fe40000400000 */
[----:B------:R-:W-:-:S02]  /*7250*/  FMUL R37, R114, R37 ;  /* 0x0000002572257220 */ /* 0x000fc40000400000 */
[C---:B------:R-:W-:Y:S02]  /*7260*/  FMUL R40, R114.reuse, R40 ;  /* 0x0000002872287220 */ /* 0x040fe40000400000 */
[----:B------:R-:W-:Y:S02]  /*7270*/  FMUL R41, R114, R41 ;  /* 0x0000002972297220 */ /* 0x000fe40000400000 */
[----:B------:R-:W-:Y:S01]  /*7280*/  LDS R114, [R252.X8+0x8400] ;  /* 0x00840000fc727984 */ /* 0x000fe20000008800 */
[----:B0-----:R-:W-:Y:S01]  /*7290*/  FFMA R14, R115, R14, R113 ;  /* 0x0000000e730e7223 */ /* 0x001fe20000000071 */
[----:B------:R-:W-:Y:S02]  /*72a0*/  F2FP.PACK_AB R113, R151, R150 ;  /* 0x000000969771723e */ /* 0x000fe400000000ff */
[----:B------:R-:W-:Y:S04]  /*72b0*/  LDS R151, [R252.X8+0x8600] ;  /* 0x00860000fc977984 */ /* 0x000fe80000008800 */
[----:B------:R-:W-:Y:S04]  /*72c0*/  LDS R150, [R252.X8+0x8700] ;  /* 0x00870000fc967984 */ /* 0x000fe80000008800 */
[----:B------:R-:W-:Y:S01]  /*72d0*/  BAR.SYNC.DEFER_BLOCKING 0x0 ;  /* 0x0000000000007b1d */ /* 0x000fe20000010000 */
[----:B------:R-:W-:-:S02]  /*72e0*/  F2FP.PACK_AB R167, R167, R158 ;  /* 0x0000009ea7a7723e */ /* 0x000fc400000000ff */
[----:B------:R-:W-:Y:S02]  /*72f0*/  F2FP.PACK_AB R162, R162, R166 ;  /* 0x000000a6a2a2723e */ /* 0x000fe400000000ff */
[----:B------:R-:W-:Y:S02]  /*7300*/  F2FP.PACK_AB R159, R161, R159 ;  /* 0x0000009fa19f723e */ /* 0x000fe400000000ff */
[----:B------:R-:W-:Y:S02]  /*7310*/  F2FP.PACK_AB R142, R143, R142 ;  /* 0x0000008e8f8e723e */ /* 0x000fe400000000ff */
[----:B------:R-:W-:Y:S02]  /*7320*/  F2FP.PACK_AB R154, R156, R154 ;  /* 0x0000009a9c9a723e */ /* 0x000fe400000000ff */
[----:B------:R-:W-:Y:S01]  /*7330*/  F2FP.PACK_AB R155, R155, R157 ;  /* 0x0000009d9b9b723e */ /* 0x000fe200000000ff */
        /* <DEDUP_REMOVED lines=8> */
[----:B--2---:R-:W-:Y:S04]  /*73c0*/  STS.U16 [R2+0xa000], R88 ;  /* 0x00a0005802007388 */ /* 0x004fe80000000400 */
[----:B---3--:R-:W-:Y:S04]  /*73d0*/  STS.U16 [R2+0xa400], R90 ;  /* 0x00a4005a02007388 */ /* 0x008fe80000000400 */
[----:B------:R-:W-:Y:S04]  /*73e0*/  STS.U16 [R2+0xa800], R92 ;  /* 0x00a8005c02007388 */ /* 0x000fe80000000400 */
[----:B------:R-:W-:Y:S04]  /*73f0*/  STS.U16 [R2+0xac00], R94 ;  /* 0x00ac005e02007388 */ /* 0x000fe80000000400 */
[----:B----4-:R-:W-:Y:S04]  /*7400*/  STS.U16 [R2+0xb000], R96 ;  /* 0x00b0006002007388 */ /* 0x010fe80000000400 */
[----:B------:R-:W-:Y:S04]  /*7410*/  STS.U16 [R2+0xb400], R98 ;  /* 0x00b4006202007388 */ /* 0x000fe80000000400 */
[----:B------:R-:W-:Y:S04]  /*7420*/  STS.U16 [R2+0xb800], R100 ;  /* 0x00b8006402007388 */ /* 0x000fe80000000400 */
[----:B-----5:R-:W-:Y:S04]  /*7430*/  STS.U16 [R2+0xbc00], R102 ;  /* 0x00bc006602007388 */ /* 0x020fe80000000400 */
        /* <DEDUP_REMOVED lines=48> */
[----:B------:R-:W-:Y:S04]  /*7740*/  STS [R20+0x10000], R167 ;  /* 0x010000a714007388 */ /* 0x000fe80000000800 */
[----:B------:R-:W-:Y:S04]  /*7750*/  STS [R20+0x10400], R162 ;  /* 0x010400a214007388 */ /* 0x000fe80000000800 */
[----:B------:R-:W-:Y:S04]  /*7760*/  STS [R20+0x10800], R159 ;  /* 0x0108009f14007388 */ /* 0x000fe80000000800 */
[----:B------:R-:W-:Y:S04]  /*7770*/  STS [R20+0x10c00], R142 ;  /* 0x010c008e14007388 */ /* 0x000fe80000000800 */
[----:B------:R-:W-:Y:S04]  /*7780*/  STS [R20+0x11000], R113 ;  /* 0x0110007114007388 */ /* 0x000fe80000000800 */
[----:B------:R-:W-:Y:S04]  /*7790*/  STS [R20+0x11400], R153 ;  /* 0x0114009914007388 */ /* 0x000fe80000000800 */
[----:B------:R-:W-:Y:S04]  /*77a0*/  STS [R20+0x11800], R154 ;  /* 0x0118009a14007388 */ /* 0x000fe80000000800 */
[----:B------:R-:W-:Y:S04]  /*77b0*/  STS [R20+0x11c00], R155 ;  /* 0x011c009b14007388 */ /* 0x000fe80000000800 */
[----:B------:R-:W-:Y:S06]  /*77c0*/  BAR.SYNC.DEFER_BLOCKING 0x0 ;  /* 0x0000000000007b1d */ /* 0x000fec0000010000 */
[----:B------:R-:W-:Y:S04]  /*77d0*/  LDSM.16.M88.4 R76, [R22+0x8000] ;  /* 0x00800000164c783b */ /* 0x000fe80000000200 */
[----:B------:R-:W-:Y:S04]  /*77e0*/  LDSM.16.M88.4 R88, [R22+0xa000] ;  /* 0x00a000001658783b */ /* 0x000fe80000000200 */
[----:B------:R-:W-:Y:S04]  /*77f0*/  LDSM.16.M88.4 R96, [R22+0xc000] ;  /* 0x00c000001660783b */ /* 0x000fe80000000200 */
[----:B------:R-:W-:Y:S04]  /*7800*/  LDSM.16.M88.4 R100, [R22+0xe000] ;  /* 0x00e000001664783b */ /* 0x000fe80000000200 */
[----:B------:R-:W0:Y:S04]  /*7810*/  LDSM.16.M88.4 R80, [R26+0x10800] ;  /* 0x010800001a50783b */ /* 0x000e280000000200 */
[----:B------:R-:W1:Y:S01]  /*7820*/  LDSM.16.M88.4 R72, [R26+0x11000] ;  /* 0x011000001a48783b */ /* 0x000e620000000200 */
[----:B------:R-:W-:-:S02]  /*7830*/  FMUL R122, R115, R122 ;  /* 0x0000007a737a7220 */ /* 0x000fc40000400000 */
[C---:B------:R-:W-:Y:S01]  /*7840*/  FMUL R123, R115.reuse, R123 ;  /* 0x0000007b737b7220 */ /* 0x040fe20000400000 */
[----:B------:R-:W2:Y:S01]  /*7850*/  LDSM.16.M88.4 R84, [R26+0x10000] ;  /* 0x010000001a54783b */ /* 0x000ea20000000200 */
[C---:B------:R-:W-:Y:S02]  /*7860*/  FMUL R118, R115.reuse, R118 ;  /* 0x0000007673767220 */ /* 0x040fe40000400000 */
[C---:B------:R-:W-:Y:S02]  /*7870*/  FMUL R119, R115.reuse, R119 ;  /* 0x0000007773777220 */ /* 0x040fe40000400000 */
[C---:B------:R-:W-:Y:S02]  /*7880*/  FMUL R38, R115.reuse, R38 ;  /* 0x0000002673267220 */ /* 0x040fe40000400000 */
[C---:B------:R-:W-:Y:S02]  /*7890*/  FMUL R39, R115.reuse, R39 ;  /* 0x0000002773277220 */ /* 0x040fe40000400000 */
[----:B------:R-:W-:-:S02]  /*78a0*/  FMUL R42, R115, R42 ;  /* 0x0000002a732a7220 */ /* 0x000fc40000400000 */
[----:B------:R-:W-:Y:S02]  /*78b0*/  FMUL R43, R115, R43 ;  /* 0x0000002b732b7220 */ /* 0x000fe40000400000 */
[----:B------:R-:W-:Y:S02]  /*78c0*/  FADD R158, -R8, R163 ;  /* 0x000000a3089e7221 */ /* 0x000fe40000000100 */
[----:B------:R-:W-:Y:S02]  /*78d0*/  FADD R18, -R9, R18 ;  /* 0x0000001209127221 */ /* 0x000fe40000000100 */
[----:B------:R-:W-:Y:S02]  /*78e0*/  FMUL R158, R158, 1.4426950216293334961 ;  /* 0x3fb8aa3b9e9e7820 */ /* 0x000fe40000400000 */
[----:B------:R-:W-:-:S04]  /*78f0*/  FMUL R18, R18, 1.4426950216293334961 ;  /* 0x3fb8aa3b12127820 */ /* 0x000fc80000400000 */
[----:B------:R-:W3:Y:S01]  /*7900*/  MUFU.EX2 R158, R158 ;  /* 0x0000009e009e7308 */ /* 0x000ee20000000800 */
[C---:B0-----:R-:W-:Y:S07]  /*7910*/  HMMA.16816.F32 R120, R80.reuse, R76, R120 ;  /* 0x0000004c5078723c */ /* 0x041fee0000001878 */
[----:B------:R-:W0:Y:S01]  /*7920*/  MUFU.EX2 R18, R18 ;  /* 0x0000001200127308 */ /* 0x000e220000000800 */
[C---:B------:R-:W-:Y:S08]  /*7930*/  HMMA.16816.F32 R116, R80.reuse, R88, R116 ;  /* 0x000000585074723c */ /* 0x040ff00000001874 */
[C---:B------:R-:W-:Y:S08]  /*7940*/  HMMA.16816.F32 R36, R80.reuse, R96, R36 ;  /* 0x000000605024723c */ /* 0x040ff00000001824 */
[----:B------:R-:W-:Y:S07]  /*7950*/  HMMA.16816.F32 R40, R80, R100, R40 ;  /* 0x000000645028723c */ /* 0x000fee0000001828 */
[----:B------:R-:W-:-:S02]  /*7960*/  FADD R80, -R10, R27 ;  /* 0x0000001b0a507221 */ /* 0x000fc40000000100 */
[----:B------:R-:W-:Y:S02]  /*7970*/  FADD R27, -R11, R29 ;  /* 0x0000001d0b1b7221 */ /* 0x000fe40000000100 */
[----:B------:R-:W-:Y:S02]  /*7980*/  FMUL R29, R80, 1.4426950216293334961 ;  /* 0x3fb8aa3b501d7820 */ /* 0x000fe40000400000 */
[----:B------:R-:W-:-:S04]  /*7990*/  FMUL R27, R27, 1.4426950216293334961 ;  /* 0x3fb8aa3b1b1b7820 */ /* 0x000fc80000400000 */
[----:B------:R-:W4:Y:S08]  /*79a0*/  MUFU.EX2 R29, R29 ;  /* 0x0000001d001d7308 */ /* 0x000f300000000800 */
[----:B------:R-:W5:Y:S01]  /*79b0*/  MUFU.EX2 R27, R27 ;  /* 0x0000001b001b7308 */ /* 0x000f620000000800 */
[C---:B---3--:R-:W-:Y:S02]  /*79c0*/  FFMA R15, R158.reuse, R15, R114 ;  /* 0x0000000f9e0f7223 */ /* 0x048fe40000000072 */
[C---:B------:R-:W-:Y:S01]  /*79d0*/  FMUL R44, R158.reuse, R44 ;  /* 0x0000002c9e2c7220 */ /* 0x040fe20000400000 */
[----:B------:R-:W3:Y:S01]  /*79e0*/  LDSM.16.M88.4 R112, [R26+0x11800] ;  /* 0x011800001a70783b */ /* 0x000ee20000000200 */
[----:B------:R-:W-:-:S02]  /*79f0*/  FMUL R45, R158, R45 ;  /* 0x0000002d9e2d7220 */ /* 0x000fc40000400000 */
[C---:B0-----:R-:W-:Y:S02]  /*7a00*/  FMUL R46, R18.reuse, R46 ;  /* 0x0000002e122e7220 */ /* 0x041fe40000400000 */
[----:B------:R-:W-:Y:S02]  /*7a10*/  FMUL R47, R18, R47 ;  /* 0x0000002f122f7220 */ /* 0x000fe40000400000 */
[C---:B------:R-:W-:Y:S02]  /*7a20*/  FMUL R48, R158.reuse, R48 ;  /* 0x000000309e307220 */ /* 0x040fe40000400000 */
[----:B------:R-:W-:Y:S02]  /*7a30*/  FMUL R49, R158, R49 ;  /* 0x000000319e317220 */ /* 0x000fe40000400000 */
[C---:B------:R-:W-:Y:S02]  /*7a40*/  FMUL R50, R18.reuse, R50 ;  /* 0x0000003212327220 */ /* 0x040fe40000400000 */
[----:B------:R-:W-:-:S02]  /*7a50*/  FMUL R51, R18, R51 ;  /* 0x0000003312337220 */ /* 0x000fc40000400000 */
[C---:B------:R-:W-:Y:S02]  /*7a60*/  FMUL R60, R158.reuse, R60 ;  /* 0x0000003c9e3c7220 */ /* 0x040fe40000400000 */
        /* <DEDUP_REMOVED lines=8> */
[C---:B------:R-:W-:Y:S02]  /*7af0*/  FMUL R105, R227.reuse, R105 ;  /* 0x00000069e3697220 */ /* 0x040fe40000400000 */
[C---:B------:R-:W-:Y:S02]  /*7b00*/  FMUL R108, R227.reuse, R108 ;  /* 0x0000006ce36c7220 */ /* 0x040fe40000400000 */
[----:B------:R-:W-:-:S02]  /*7b10*/  FMUL R109, R227, R109 ;  /* 0x0000006de36d7220 */ /* 0x000fc40000400000 */
[C---:B------:R-:W-:Y:S02]  /*7b20*/  FMUL R132, R227.reuse, R132 ;  /* 0x00000084e3847220 */ /* 0x040fe40000400000 */
[----:B------:R-:W-:Y:S01]  /*7b30*/  FMUL R133, R227, R133 ;  /* 0x00000085e3857220 */ /* 0x000fe20000400000 */
[----:B------:R-:W-:Y:S01]  /*7b40*/  LOP3.LUT R227, R26, 0x20, RZ, 0x3c, !PT ;  /* 0x000000201ae37812 */ /* 0x000fe200078e3cff */
[C---:B-1----:R-:W-:Y:S01]  /*7b50*/  HMMA.16816.F32 R44, R72.reuse, R76, R44 ;  /* 0x0000004c482c723c */ /* 0x042fe2000000182c */
[C---:B----4-:R-:W-:Y:S02]  /*7b60*/  FMUL R80, R29.reuse, R52 ;  /* 0x000000341d507220 */ /* 0x050fe40000400000 */
[----:B------:R-:W-:Y:S01]  /*7b70*/  FMUL R81, R29, R53 ;  /* 0x000000351d517220 */ /* 0x000fe20000400000 */
[----:B------:R-:W-:Y:S01]  /*7b80*/  LDSM.16.M88.4 R136, [R227+0x11800] ;  /* 0x01180000e388783b */ /* 0x000fe20000000200 */
[C---:B-----5:R-:W-:Y:S02]  /*7b90*/  FMUL R82, R27.reuse, R54 ;  /* 0x000000361b527220 */ /* 0x060fe40000400000 */
[----:B------:R-:W-:Y:S01]  /*7ba0*/  FMUL R83, R27, R55 ;  /* 0x000000371b537220 */ /* 0x000fe20000400000 */
[C---:B------:R-:W-:Y:S01]  /*7bb0*/  HMMA.16816.F32 R48, R72.reuse, R88, R48 ;  /* 0x000000584830723c */ /* 0x040fe20000001830 */
[----:B------:R-:W0:Y:S07]  /*7bc0*/  LDSM.16.M88.4 R52, [R227+0x10800] ;  /* 0x01080000e334783b */ /* 0x000e2e0000000200 */
[C---:B------:R-:W-:Y:S08]  /*7bd0*/  HMMA.16816.F32 R60, R72.reuse, R96, R60 ;  /* 0x00000060483c723c */ /* 0x040ff0000000183c */
[----:B------:R-:W-:Y:S01]  /*7be0*/  HMMA.16816.F32 R68, R72, R100, R68 ;  /* 0x000000644844723c */ /* 0x000fe20000001844 */
[----:B------:R-:W1:Y:S07]  /*7bf0*/  LDSM.16.M88.4 R72, [R227+0x11000] ;  /* 0x01100000e348783b */ /* 0x000e6e0000000200 */
[C---:B--2---:R-:W-:Y:S08]  /*7c00*/  HMMA.16816.F32 R104, R84.reuse, R76, R104 ;  /* 0x0000004c5468723c */ /* 0x044ff00000001868 */
[C---:B------:R-:W-:Y:S08]  /*7c10*/  HMMA.16816.F32 R108, R84.reuse, R88, R108 ;  /* 0x00000058546c723c */ /* 0x040ff0000000186c */
[C---:B------:R-:W-:Y:S08]  /*7c20*/  HMMA.16816.F32 R132, R84.reuse, R96, R132 ;  /* 0x000000605484723c */ /* 0x040ff00000001884 */
[----:B------:R-:W-:Y:S01]  /*7c30*/  HMMA.16816.F32 R124, R84, R100, R124 ;  /* 0x00000064547c723c */ /* 0x000fe2000000187c */
[----:B------:R2:W4:Y:S01]  /*7c40*/  LDSM.16.M88.4 R84, [R227+0x10000] ;  /* 0x01000000e354783b */ /* 0x0005220000000200 */
[----:B------:R-:W-:-:S02]  /*7c50*/  FMUL R92, R29, R56 ;  /* 0x000000381d5c7220 */ /* 0x000fc40000400000 */
[----:B------:R-:W-:Y:S02]  /*7c60*/  FMUL R93, R29, R57 ;  /* 0x000000391d5d7220 */ /* 0x000fe40000400000 */
[C---:B------:R-:W-:Y:S02]  /*7c70*/  FMUL R94, R27.reuse, R58 ;  /* 0x0000003a1b5e7220 */ /* 0x040fe40000400000 */
[----:B------:R-:W-:Y:S01]  /*7c80*/  FMUL R95, R27, R59 ;  /* 0x0000003b1b5f7220 */ /* 0x000fe20000400000 */
[----:B---3--:R-:W-:Y:S01]  /*7c90*/  HMMA.16816.F32 R80, R112, R76, R80 ;  /* 0x0000004c7050723c */ /* 0x008fe20000001850 */
[C---:B------:R-:W-:Y:S02]  /*7ca0*/  FMUL R140, R29.reuse, R64 ;  /* 0x000000401d8c7220 */ /* 0x040fe40000400000 */
[----:B------:R-:W-:Y:S02]  /*7cb0*/  FMUL R141, R29, R65 ;  /* 0x000000411d8d7220 */ /* 0x000fe40000400000 */
[----:B------:R-:W-:-:S02]  /*7cc0*/  FMUL R142, R27, R66 ;  /* 0x000000421b8e7220 */ /* 0x000fc40000400000 */
[----:B------:R-:W-:Y:S01]  /*7cd0*/  FMUL R143, R27, R67 ;  /* 0x000000431b8f7220 */ /* 0x000fe20000400000 */
[C---:B------:R-:W-:Y:S01]  /*7ce0*/  HMMA.16816.F32 R92, R112.reuse, R88, R92 ;  /* 0x00000058705c723c */ /* 0x040fe2000000185c */
[C---:B------:R-:W-:Y:S02]  /*7cf0*/  FMUL R128, R29.reuse, R128 ;  /* 0x000000801d807220 */ /* 0x040fe40000400000 */
[----:B------:R-:W-:Y:S02]  /*7d00*/  FMUL R129, R29, R129 ;  /* 0x000000811d817220 */ /* 0x000fe40000400000 */
[C---:B------:R-:W-:Y:S02]  /*7d10*/  FMUL R130, R27.reuse, R130 ;  /* 0x000000821b827220 */ /* 0x040fe40000400000 */
[----:B------:R-:W-:Y:S01]  /*7d20*/  FMUL R131, R27, R131 ;  /* 0x000000831b837220 */ /* 0x000fe20000400000 */
[----:B--2---:R-:W-:Y:S02]  /*7d30*/  LOP3.LUT R227, R26, 0x40, RZ, 0x3c, !PT ;  /* 0x000000401ae37812 */ /* 0x004fe400078e3cff */
[----:B------:R-:W-:Y:S01]  /*7d40*/  LOP3.LUT R170, R22, 0x40, RZ, 0x3c, !PT ;  /* 0x0000004016aa7812 */ /* 0x000fe200078e3cff */
[C---:B------:R-:W-:Y:S04]  /*7d50*/  HMMA.16816.F32 R140, R112.reuse, R96, R140 ;  /* 0x00000060708c723c */ /* 0x040fe8000000188c */
[----:B------:R-:W-:Y:S04]  /*7d60*/  LDSM.16.M88.4 R56, [R170+0xa000] ;  /* 0x00a00000aa38783b */ /* 0x000fe80000000200 */
[----:B------:R-:W-:Y:S01]  /*7d70*/  HMMA.16816.F32 R112, R112, R100, R128 ;  /* 0x000000647070723c */ /* 0x000fe20000001880 */
[----:B------:R-:W-:Y:S04]  /*7d80*/  LDSM.16.M88.4 R128, [R227+0x10000] ;  /* 0x01000000e380783b */ /* 0x000fe80000000200 */
[----:B------:R-:W-:Y:S03]  /*7d90*/  LDSM.16.M88.4 R64, [R170+0xc000] ;  /* 0x00c00000aa40783b */ /* 0x000fe60000000200 */
[C---:B0-----:R-:W-:Y:S08]  /*7da0*/  HMMA.16816.F32 R120, R52.reuse, R78, R120 ;  /* 0x0000004e3478723c */ /* 0x041ff00000001878 */
[C---:B------:R-:W-:Y:S08]  /*7db0*/  HMMA.16816.F32 R116, R52.reuse, R90, R116 ;  /* 0x0000005a3474723c */ /* 0x040ff00000001874 */
[C---:B------:R-:W-:Y:S08]  /*7dc0*/  HMMA.16816.F32 R36, R52.reuse, R98, R36 ;  /* 0x000000623424723c */ /* 0x040ff00000001824 */
[----:B------:R-:W-:Y:S01]  /*7dd0*/  HMMA.16816.F32 R40, R52, R102, R40 ;  /* 0x000000663428723c */ /* 0x000fe20000001828 */
[----:B------:R-:W0:Y:S07]  /*7de0*/  LDSM.16.M88.4 R52, [R170+0x8000] ;  /* 0x00800000aa34783b */ /* 0x000e2e0000000200 */
[C---:B-1----:R-:W-:Y:S08]  /*7df0*/  HMMA.16816.F32 R44, R72.reuse, R78, R44 ;  /* 0x0000004e482c723c */ /* 0x042ff0000000182c */
[C---:B------:R-:W-:Y:S08]  /*7e00*/  HMMA.16816.F32 R48, R72.reuse, R90, R48 ;  /* 0x0000005a4830723c */ /* 0x040ff00000001830 */
[C---:B------:R-:W-:Y:S08]  /*7e10*/  HMMA.16816.F32 R60, R72.reuse, R98, R60 ;  /* 0x00000062483c723c */ /* 0x040ff0000000183c */
[----:B------:R-:W-:Y:S01]  /*7e20*/  HMMA.16816.F32 R68, R72, R102, R68 ;  /* 0x000000664844723c */ /* 0x000fe20000001844 */
[----:B------:R-:W1:Y:S07]  /*7e30*/  LDSM.16.M88.4 R72, [R170+0xe000] ;  /* 0x00e00000aa48783b */ /* 0x000e6e0000000200 */
[C---:B----4-:R-:W-:Y:S08]  /*7e40*/  HMMA.16816.F32 R104, R84.reuse, R78, R104 ;  /* 0x0000004e5468723c */ /* 0x050ff00000001868 */
[C---:B------:R-:W-:Y:S08]  /*7e50*/  HMMA.16816.F32 R108, R84.reuse, R90, R108 ;  /* 0x0000005a546c723c */ /* 0x040ff0000000186c */
[C---:B------:R-:W-:Y:S08]  /*7e60*/  HMMA.16816.F32 R132, R84.reuse, R98, R132 ;  /* 0x000000625484723c */ /* 0x040ff00000001884 */
[----:B------:R-:W-:Y:S01]  /*7e70*/  HMMA.16816.F32 R124, R84, R102, R124 ;  /* 0x00000066547c723c */ /* 0x000fe2000000187c */
[----:B------:R-:W-:Y:S07]  /*7e80*/  LDSM.16.M88.4 R84, [R227+0x11000] ;  /* 0x01100000e354783b */ /* 0x000fee0000000200 */
[C---:B------:R-:W-:Y:S01]  /*7e90*/  HMMA.16816.F32 R76, R136.reuse, R78, R80 ;  /* 0x0000004e884c723c */ /* 0x040fe20000001850 */
[----:B------:R-:W2:Y:S07]  /*7ea0*/  LDSM.16.M88.4 R80, [R227+0x10800] ;  /* 0x01080000e350783b */ /* 0x000eae0000000200 */
[C---:B------:R-:W-:Y:S01]  /*7eb0*/  HMMA.16816.F32 R88, R136.reuse, R90, R92 ;  /* 0x0000005a8858723c */ /* 0x040fe2000000185c */
[----:B------:R3:W4:Y:S07]  /*7ec0*/  LDSM.16.M88.4 R92, [R227+0x11800] ;  /* 0x01180000e35c783b */ /* 0x00072e0000000200 */
[----:B------:R-:W-:Y:S01]  /*7ed0*/  HMMA.16816.F32 R96, R136, R98, R140 ;  /* 0x000000628860723c */ /* 0x000fe2000000188c */
[----:B---3--:R-:W-:-:S05]  /*7ee0*/  LOP3.LUT R227, R26, 0x60, RZ, 0x3c, !PT ;  /* 0x000000601ae37812 */ /* 0x008fca00078e3cff */
[----:B------:R-:W-:Y:S02]  /*7ef0*/  LDSM.16.M88.4 R140, [R227+0x10800] ;  /* 0x01080000e38c783b */ /* 0x000fe40000000200 */
[----:B------:R-:W-:Y:S02]  /*7f00*/  HMMA.16816.F32 R100, R136, R102, R112 ;  /* 0x000000668864723c */ /* 0x000fe40000001870 */
[----:B------:R-:W3:Y:S04]  /*7f10*/  LDSM.16.M88.4 R112, [R227+0x10000] ;  /* 0x01000000e370783b */ /* 0x000ee80000000200 */
[----:B------:R-:W5:Y:S02]  /*7f20*/  LDSM.16.M88.4 R136, [R227+0x11000] ;  /* 0x01100000e388783b */ /* 0x000f640000000200 */
[C---:B0-----:R-:W-:Y:S08]  /*7f30*/  HMMA.16816.F32 R104, R128.reuse, R52, R104 ;  /* 0x000000348068723c */ /* 0x041ff00000001868 */
[C---:B------:R-:W-:Y:S08]  /*7f40*/  HMMA.16816.F32 R108, R128.reuse, R56, R108 ;  /* 0x00000038806c723c */ /* 0x040ff0000000186c */
[C---:B------:R-:W-:Y:S08]  /*7f50*/  HMMA.16816.F32 R132, R128.reuse, R64, R132 ;  /* 0x000000408084723c */ /* 0x040ff00000001884 */
[----:B-1----:R-:W-:Y:S01]  /*7f60*/  HMMA.16816.F32 R124, R128, R72, R124 ;  /* 0x00000048807c723c */ /* 0x002fe2000000187c */
[----:B------:R-:W0:Y:S07]  /*7f70*/  LDSM.16.M88.4 R128, [R227+0x11800] ;  /* 0x01180000e380783b */ /* 0x000e2e0000000200 */
[C---:B--2---:R-:W-:Y:S08]  /*7f80*/  HMMA.16816.F32 R120, R80.reuse, R52, R120 ;  /* 0x000000345078723c */ /* 0x044ff00000001878 */
[C---:B------:R-:W-:Y:S08]  /*7f90*/  HMMA.16816.F32 R116, R80.reuse, R56, R116 ;  /* 0x000000385074723c */ /* 0x040ff00000001874 */
[----:B------:R-:W-:Y:S08]  /*7fa0*/  HMMA.16816.F32 R36, R80, R64, R36 ;  /* 0x000000405024723c */ /* 0x000ff00000001824 */
[C---:B------:R-:W-:Y:S08]  /*7fb0*/  HMMA.16816.F32 R44, R84.reuse, R52, R44 ;  /* 0x00000034542c723c */ /* 0x040ff0000000182c */
[C---:B------:R-:W-:Y:S08]  /*7fc0*/  HMMA.16816.F32 R48, R84.reuse, R56, R48 ;  /* 0x000000385430723c */ /* 0x040ff00000001830 */
[----:B------:R-:W-:Y:S08]  /*7fd0*/  HMMA.16816.F32 R60, R84, R64, R60 ;  /* 0x00000040543c723c */ /* 0x000ff0000000183c */
[C---:B----4-:R-:W-:Y:S08]  /*7fe0*/  HMMA.16816.F32 R76, R92.reuse, R52, R76 ;  /* 0x000000345c4c723c */ /* 0x050ff0000000184c */
[C---:B------:R-:W-:Y:S08]  /*7ff0*/  HMMA.16816.F32 R88, R92.reuse, R56, R88 ;  /* 0x000000385c58723c */ /* 0x040ff00000001858 */
[----:B------:R-:W-:Y:S08]  /*8000*/  HMMA.16816.F32 R96, R92, R64, R96 ;  /* 0x000000405c60723c */ /* 0x000ff00000001860 */
[-C--:B------:R-:W-:Y:S08]  /*8010*/  HMMA.16816.F32 R40, R80, R72.reuse, R40 ;  /* 0x000000485028723c */ /* 0x080ff00000001828 */
[-C--:B------:R-:W-:Y:S08]  /*8020*/  HMMA.16816.F32 R68, R84, R72.reuse, R68 ;  /* 0x000000485444723c */ /* 0x080ff00000001844 */
[----:B------:R-:W-:Y:S01]  /*8030*/  HMMA.16816.F32 R100, R92, R72, R100 ;  /* 0x000000485c64723c */ /* 0x000fe20000001864 */
[----:B------:R-:W-:-:S04]  /*8040*/  IADD3 R24, R24, 0x40, RZ ;  /* 0x0000004018187810 */ /* 0x000fc80007ffe0ff */
[----:B------:R-:W-:Y:S02]  /*8050*/  ISETP.GE.AND P2, PT, R24, c[0x0][0x1d0], PT ;  /* 0x0000740018007a0c */ /* 0x000fe40003f46270 */
[----:B------:R-:W-:Y:S01]  /*8060*/  MOV R72, 0x40 ;  /* 0x0000004000487802 */ /* 0x000fe20000000f00 */
[----:B---3--:R-:W-:Y:S01]  /*8070*/  HMMA.16816.F32 R104, R112, R54, R104 ;  /* 0x000000367068723c */ /* 0x008fe20000001868 */
[----:B------:R-:W-:Y:S01]  /*8080*/  FFMA R17, R18, R17, R152 ;  /* 0x0000001112117223 */ /* 0x000fe20000000098 */
[----:B------:R-:W-:Y:S01]  /*8090*/  MOV R170, R5 ;  /* 0x0000000500aa7202 */ /* 0x000fe20000000f00 */
[----:B------:R-:W-:-:S05]  /*80a0*/  FFMA R30, R29, R30, R151 ;  /* 0x0000001e1d1e7223 */ /* 0x000fca0000000097 */
[----:B------:R-:W-:Y:S01]  /*80b0*/  HMMA.16816.F32 R108, R112, R58, R108 ;  /* 0x0000003a706c723c */ /* 0x000fe2000000186c */
[----:B------:R-:W-:Y:S01]  /*80c0*/  FFMA R28, R27, R28, R150 ;  /* 0x0000001c1b1c7223 */ /* 0x000fe20000000096 */
[----:B------:R-:W-:Y:S01]  /*80d0*/  MOV R160, R7 ;  /* 0x0000000700a07202 */ /* 0x000fe20000000f00 */
[----:B------:R-:W-:-:S05]  /*80e0*/  IMAD R16, R72, c[0x0][0x1b4], R16 ;  /* 0x00006d0048107a24 */ /* 0x000fca00078e0210 */
[----:B------:R-:W-:Y:S01]  /*80f0*/  HMMA.16816.F32 R132, R112, R66, R132 ;  /* 0x000000427084723c */ /* 0x000fe20000001884 */
[----:B------:R-:W-:Y:S01]  /*8100*/  IMAD R25, R72, c[0x0][0x1a4], R25 ;  /* 0x0000690048197a24 */ /* 0x000fe200078e0219 */
[----:B------:R-:W-:Y:S01]  /*8110*/  MOV R18, R9 ;  /* 0x0000000900127202 */ /* 0x000fe20000000f00 */
[----:B------:R-:W-:-:S05]  /*8120*/  IMAD.MOV.U32 R171, RZ, RZ, R4 ;  /* 0x000000ffffab7224 */ /* 0x000fca00078e0004 */
[----:B------:R-:W-:Y:S01]  /*8130*/  HMMA.16816.F32 R120, R140, R54, R120 ;  /* 0x000000368c78723c */ /* 0x000fe20000001878 */
[----:B------:R-:W-:Y:S01]  /*8140*/  IMAD.MOV.U32 R169, RZ, RZ, R6 ;  /* 0x000000ffffa97224 */ /* 0x000fe200078e0006 */
[----:B------:R-:W-:Y:S01]  /*8150*/  MOV R29, R11 ;  /* 0x0000000b001d7202 */ /* 0x000fe20000000f00 */
[----:B------:R-:W-:-:S05]  /*8160*/  IMAD.MOV.U32 R163, RZ, RZ, R8 ;  /* 0x000000ffffa37224 */ /* 0x000fca00078e0008 */
[----:B------:R-:W-:Y:S01]  /*8170*/  HMMA.16816.F32 R116, R140, R58, R116 ;  /* 0x0000003a8c74723c */ /* 0x000fe20000001874 */
[----:B------:R-:W-:-:S07]  /*8180*/  IMAD.MOV.U32 R27, RZ, RZ, R10 ;  /* 0x000000ffff1b7224 */ /* 0x000fce00078e000a */
[----:B------:R-:W-:Y:S08]  /*8190*/  HMMA.16816.F32 R36, R140, R66, R36 ;  /* 0x000000428c24723c */ /* 0x000ff00000001824 */
[C---:B-----5:R-:W-:Y:S08]  /*81a0*/  HMMA.16816.F32 R44, R136.reuse, R54, R44 ;  /* 0x00000036882c723c */ /* 0x060ff0000000182c */
[C---:B------:R-:W-:Y:S08]  /*81b0*/  HMMA.16816.F32 R48, R136.reuse, R58, R48 ;  /* 0x0000003a8830723c */ /* 0x040ff00000001830 */
[----:B------:R-:W-:Y:S08]  /*81c0*/  HMMA.16816.F32 R60, R136, R66, R60 ;  /* 0x00000042883c723c */ /* 0x000ff0000000183c */
[C---:B0-----:R-:W-:Y:S08]  /*81d0*/  HMMA.16816.F32 R52, R128.reuse, R54, R76 ;  /* 0x000000368034723c */ /* 0x041ff0000000184c */
[C---:B------:R-:W-:Y:S08]  /*81e0*/  HMMA.16816.F32 R56, R128.reuse, R58, R88 ;  /* 0x0000003a8038723c */ /* 0x040ff00000001858 */
[----:B------:R-:W-:Y:S08]  /*81f0*/  HMMA.16816.F32 R64, R128, R66, R96 ;  /* 0x000000428040723c */ /* 0x000ff00000001860 */
[-C--:B------:R-:W-:Y:S08]  /*8200*/  HMMA.16816.F32 R112, R112, R74.reuse, R124 ;  /* 0x0000004a7070723c */ /* 0x080ff0000000187c */
[-C--:B------:R-:W-:Y:S08]  /*8210*/  HMMA.16816.F32 R40, R140, R74.reuse, R40 ;  /* 0x0000004a8c28723c */ /* 0x080ff00000001828 */
[-C--:B------:R-:W-:Y:S08]  /*8220*/  HMMA.16816.F32 R68, R136, R74.reuse, R68 ;  /* 0x0000004a8844723c */ /* 0x080ff00000001844 */
[----:B------:R-:W-:Y:S01]  /*8230*/  HMMA.16816.F32 R128, R128, R74, R100 ;  /* 0x0000004a8080723c */ /* 0x000fe20000001864 */
[----:B------:R-:W-:Y:S01]  /*8240*/  @P2 CALL.REL.NOINC `(.L_x_0) ;  /* 0x0000001000002944 */ /* 0x000fe20003c00000 */
[----:B------:R-:W-:Y:S06]  /*8250*/  BRA `(.L_x_1) ;  /* 0xffffbd0000007947 */ /* 0x000fec000383ffff */
.L_x_0:
[----:B------:R-:W2:Y:S04]  /*8260*/  LDL R235, [R1+0x2f0] ;  /* 0x0002f00001eb7983 */ /* 0x000ea80000100800 */
[----:B------:R-:W0:Y:S01]  /*8270*/  S2R R237, SR_CTAID.Y ;  /* 0x0000000000ed7919 */ /* 0x000e220000002600 */
[----:B------:R-:W-:-:S04]  /*8280*/  MOV R176, R28 ;  /* 0x0000001c00b07202 */ /* 0x000fc80000000f00 */
[----:B------:R-:W-:Y:S01]  /*8290*/  FSETP.GT.AND P6, PT, |R176|, 8.50705917302346158658e+37, PT ;  /* 0x7e800000b000780b */ /* 0x000fe20003fc4200 */
[----:B------:R-:W-:Y:S01]  /*82a0*/  IMAD.MOV.U32 R227, RZ, RZ, R15 ;  /* 0x000000ffffe37224 */ /* 0x000fe200078e000f */
[----:B------:R-:W-:Y:S01]  /*82b0*/  MOV R207, R14 ;  /* 0x0000000e00cf7202 */ /* 0x000fe20000000f00 */
[----:B0-----:R-:W-:-:S04]  /*82c0*/  IMAD R0, R237, c[0x0][0x1c0], RZ ;  /* 0x00007000ed007a24 */ /* 0x001fc800078e02ff */
[C---:B------:R-:W-:Y:S02]  /*82d0*/  IMAD.SHL.U32 R2, R0.reuse, 0x2, RZ ;  /* 0x0000000200027824 */ /* 0x040fe400078e00ff */
[----:B------:R-:W-:Y:S01]  /*82e0*/  IMAD.HI R0, R0, 0x2, RZ ;  /* 0x0000000200007827 */ /* 0x000fe200078e02ff */
[----:B------:R-:W-:-:S03]  /*82f0*/  FSETP.GEU.AND P5, PT, R13, 1.175494350822287508e-38, PT ;  /* 0x008000000d00780b */ /* 0x000fc60003fae000 */
[----:B------:R-:W-:Y:S02]  /*8300*/  IMAD.MOV.U32 R224, RZ, RZ, R30 ;  /* 0x000000ffffe07224 */ /* 0x000fe400078e001e */
[----:B------:R-:W-:Y:S01]  /*8310*/  FMUL R14, R13, 8388608 ;  /* 0x4b0000000d0e7820 */ /* 0x000fe20000400000 */
[----:B------:R-:W-:Y:S01]  /*8320*/  MOV R214, R55 ;  /* 0x0000003700d67202 */ /* 0x000fe20000000f00 */
[----:B------:R-:W-:Y:S01]  /*8330*/  FMUL R15, R176, 8388608 ;  /* 0x4b000000b00f7820 */ /* 0x000fe20000400000 */
[----:B------:R-:W-:Y:S01]  /*8340*/  MOV R210, R59 ;  /* 0x0000003b00d27202 */ /* 0x000fe20000000f00 */
[----:B------:R-:W-:Y:S01]  /*8350*/  IMAD.MOV.U32 R216, RZ, RZ, R54 ;  /* 0x000000ffffd87224 */ /* 0x000fe200078e0036 */
[----:B------:R-:W-:Y:S01]  /*8360*/  MOV R215, R67 ;  /* 0x0000004300d77202 */ /* 0x000fe20000000f00 */
[----:B------:R-:W-:Y:S01]  /*8370*/  IMAD.MOV.U32 R212, RZ, RZ, R58 ;  /* 0x000000ffffd47224 */ /* 0x000fe200078e003a */
[----:B------:R-:W-:Y:S01]  /*8380*/  MOV R211, R131 ;  /* 0x0000008300d37202 */ /* 0x000fe20000000f00 */
[----:B------:R-:W-:Y:S01]  /*8390*/  IMAD.MOV.U32 R217, RZ, RZ, R66 ;  /* 0x000000ffffd97224 */ /* 0x000fe200078e0042 */
[----:B------:R-:W-:Y:S01]  /*83a0*/  MOV R226, R17 ;  /* 0x0000001100e27202 */ /* 0x000fe20000000f00 */
[----:B------:R-:W-:Y:S01]  /*83b0*/  IMAD.MOV.U32 R213, RZ, RZ, R130 ;  /* 0x000000ffffd57224 */ /* 0x000fe200078e0082 */
[----:B------:R-:W-:-:S02]  /*83c0*/  FSEL R17, R14, R13, !P5 ;  /* 0x0000000d0e117208 */ /* 0x000fc40006800000 */
[----:B------:R-:W-:Y:S01]  /*83d0*/  FSEL R21, RZ, -23, P5 ;  /* 0xc1b80000ff157808 */ /* 0x000fe20002800000 */
[----:B------:R-:W-:Y:S01]  /*83e0*/  @P6 FMUL R211, R211, 0.25 ;  /* 0x3e800000d3d36820 */ /* 0x000fe20000400000 */
[----:B------:R-:W-:Y:S01]  /*83f0*/  FSETP.GEU.AND P5, PT, |R176|, 1.175494350822287508e-38, PT ;  /* 0x00800000b000780b */ /* 0x000fe20003fae200 */
[----:B------:R-:W-:Y:S02]  /*8400*/  @P6 FMUL R213, R213, 0.25 ;  /* 0x3e800000d5d56820 */ /* 0x000fe40000400000 */
[----:B------:R-:W-:Y:S02]  /*8410*/  @P6 FMUL R215, R215, 0.25 ;  /* 0x3e800000d7d76820 */ /* 0x000fe40000400000 */
[----:B------:R-:W-:Y:S02]  /*8420*/  @P6 FMUL R217, R217, 0.25 ;  /* 0x3e800000d9d96820 */ /* 0x000fe40000400000 */
[----:B------:R-:W-:Y:S02]  /*8430*/  @P6 FMUL R210, R210, 0.25 ;  /* 0x3e800000d2d26820 */ /* 0x000fe40000400000 */
[----:B------:R-:W-:-:S02]  /*8440*/  @P6 FMUL R212, R212, 0.25 ;  /* 0x3e800000d4d46820 */ /* 0x000fc40000400000 */
[----:B------:R-:W-:Y:S02]  /*8450*/  @P6 FMUL R214, R214, 0.25 ;  /* 0x3e800000d6d66820 */ /* 0x000fe40000400000 */
[----:B------:R-:W-:Y:S01]  /*8460*/  @P6 FMUL R216, R216, 0.25 ;  /* 0x3e800000d8d86820 */ /* 0x000fe20000400000 */
[C---:B------:R-:W-:Y:S01]  /*8470*/  FSETP.GEU.AND P2, PT, R31.reuse, 1.175494350822287508e-38, PT ;  /* 0x008000001f00780b */ /* 0x040fe20003f4e000 */
[----:B------:R-:W-:Y:S01]  /*8480*/  FMUL R20, R31, 8388608 ;  /* 0x4b0000001f147820 */ /* 0x000fe20000400000 */
[----:B------:R-:W-:Y:S02]  /*8490*/  MOV R220, R65 ;  /* 0x0000004100dc7202 */ /* 0x000fe40000000f00 */
[----:B------:R-:W-:Y:S02]  /*84a0*/  FSEL R204, RZ, -23, P2 ;  /* 0xc1b80000ffcc7808 */ /* 0x000fe40001000000 */
[----:B------:R-:W-:Y:S01]  /*84b0*/  FSEL R20, R20, R31, !P2 ;  /* 0x0000001f14147208 */ /* 0x000fe20005000000 */
[----:B------:R-:W-:Y:S01]  /*84c0*/  IMAD.MOV.U32 R221, RZ, RZ, R64 ;  /* 0x000000ffffdd7224 */ /* 0x000fe200078e0040 */
[----:B------:R-:W-:Y:S01]  /*84d0*/  MOV R219, R129 ;  /* 0x0000008100db7202 */ /* 0x000fe20000000f00 */
[----:B------:R-:W-:Y:S01]  /*84e0*/  IMAD.MOV.U32 R218, RZ, RZ, R128 ;  /* 0x000000ffffda7224 */ /* 0x000fe200078e0080 */
[----:B------:R-:W-:Y:S01]  /*84f0*/  FSETP.GEU.AND P2, PT, R224, 1.175494350822287508e-38, PT ;  /* 0x00800000e000780b */ /* 0x000fe20003f4e000 */
[----:B------:R-:W-:-:S02]  /*8500*/  @!P5 FMUL R211, R211, 16777216 ;  /* 0x4b800000d3d3d820 */ /* 0x000fc40000400000 */
[----:B------:R-:W-:Y:S02]  /*8510*/  @!P5 FMUL R213, R213, 16777216 ;  /* 0x4b800000d5d5d820 */ /* 0x000fe40000400000 */
[----:B------:R-:W-:Y:S02]  /*8520*/  @!P5 FMUL R215, R215, 16777216 ;  /* 0x4b800000d7d7d820 */ /* 0x000fe40000400000 */
[----:B------:R-:W-:Y:S02]  /*8530*/  @!P5 FMUL R217, R217, 16777216 ;  /* 0x4b800000d9d9d820 */ /* 0x000fe40000400000 */
[----:B------:R-:W-:Y:S02]  /*8540*/  @!P5 FMUL R210, R210, 16777216 ;  /* 0x4b800000d2d2d820 */ /* 0x000fe40000400000 */
[----:B------:R-:W-:Y:S02]  /*8550*/  @!P5 FMUL R212, R212, 16777216 ;  /* 0x4b800000d4d4d820 */ /* 0x000fe40000400000 */
[----:B------:R-:W-:-:S02]  /*8560*/  @!P5 FMUL R214, R214, 16777216 ;  /* 0x4b800000d6d6d820 */ /* 0x000fc40000400000 */
[----:B------:R-:W-:Y:S01]  /*8570*/  @!P5 FMUL R216, R216, 16777216 ;  /* 0x4b800000d8d8d820 */ /* 0x000fe20000400000 */
[----:B------:R-:W0:Y:S01]  /*8580*/  S2R R72, SR_TID.X ;  /* 0x0000000000487919 */ /* 0x000e220000002100 */
[----:B------:R-:W-:Y:S01]  /*8590*/  FSETP.GEU.AND P3, PT, R226, 1.175494350822287508e-38, PT ;  /* 0x00800000e200780b */ /* 0x000fe20003f6e000 */
[C---:B------:R-:W-:Y:S01]  /*85a0*/  FMUL R18, R227.reuse, 8388608 ;  /* 0x4b000000e3127820 */ /* 0x040fe20000400000 */
[----:B------:R-:W-:-:S04]  /*85b0*/  FSETP.GEU.AND P4, PT, R227, 1.175494350822287508e-38, PT ;  /* 0x00800000e300780b */ /* 0x000fc80003f8e000 */
[----:B------:R-:W-:Y:S01]  /*85c0*/  FSEL R18, R18, R227, !P4 ;  /* 0x000000e312127208 */ /* 0x000fe20006000000 */
[----:B------:R-:W-:Y:S02]  /*85d0*/  FMUL R22, R207, 8388608 ;  /* 0x4b000000cf167820 */ /* 0x000fe40000400000 */
[----:B------:R-:W-:Y:S01]  /*85e0*/  IMAD.MOV.U32 R177, RZ, RZ, c[0x0][0x1c8] ;  /* 0x00007200ffb17624 */ /* 0x000fe200078e00ff */
[----:B0-----:R-:W-:-:S04]  /*85f0*/  SHF.R.U32.HI R72, RZ, 0x6, R72 ;  /* 0x00000006ff487819 */ /* 0x001fc80000011648 */
[----:B------:R-:W-:-:S05]  /*8600*/  SGXT.U32 R72, R72, 0x2 ;  /* 0x000000024848781a */ /* 0x000fca0000000000 */
[----:B------:R-:W-:-:S04]  /*8610*/  IMAD R23, R72, c[0x0][0x1c8], RZ ;  /* 0x0000720048177a24 */ /* 0x000fc800078e02ff */
[----:B------:R-:W-:-:S05]  /*8620*/  IMAD R25, R177, 0x4, R23 ;  /* 0x00000004b1197824 */ /* 0x000fca00078e0217 */
[----:B------:R-:W-:Y:S01]  /*8630*/  LEA R27, R177, R25, 0x2 ;  /* 0x00000019b11b7211 */ /* 0x000fe200078e10ff */
[----:B--2---:R-:W-:-:S05]  /*8640*/  IMAD R3, R235, c[0x0][0x1c4], RZ ;  /* 0x00007100eb037a24 */ /* 0x004fca00078e02ff */
[C---:B------:R-:W-:Y:S01]  /*8650*/  SHF.L.U32 R19, R3.reuse, 0x1, RZ ;  /* 0x0000000103137819 */ /* 0x040fe200000006ff */
[----:B------:R-:W-:Y:S01]  /*8660*/  IMAD.HI R3, R3, 0x2, RZ ;  /* 0x0000000203037827 */ /* 0x000fe200078e02ff */
[----:B------:R-:W-:Y:S02]  /*8670*/  BAR.SYNC.DEFER_BLOCKING 0x0 ;  /* 0x0000000000007b1d */ /* 0x000fe40000010000 */
[----:B------:R-:W-:-:S04]  /*8680*/  IADD3 R2, P0, P1, R19, c[0x0][0x178], R2 ;  /* 0x00005e0013027a10 */ /* 0x000fc8000791e002 */
[----:B------:R-:W-:Y:S01]  /*8690*/  IADD3.X R0, R3, c[0x0][0x17c], R0, P0, P1 ;  /* 0x00005f0003007a10 */ /* 0x000fe200007e2400 */
[C---:B------:R-:W-:Y:S01]  /*86a0*/  FMUL R3, R12.reuse, 8388608 ;  /* 0x4b0000000c037820 */ /* 0x040fe20000400000 */
[----:B------:R-:W-:-:S04]  /*86b0*/  FSETP.GEU.AND P1, PT, R12, 1.175494350822287508e-38, PT ;  /* 0x008000000c00780b */ /* 0x000fc80003f2e000 */
[----:B------:R-:W-:Y:S02]  /*86c0*/  FSEL R3, R3, R12, !P1 ;  /* 0x0000000c03037208 */ /* 0x000fe40004800000 */
[----:B------:R-:W-:Y:S02]  /*86d0*/  FSEL R30, RZ, -23, P1 ;  /* 0xc1b80000ff1e7808 */ /* 0x000fe40000800000 */
[----:B------:R-:W-:-:S04]  /*86e0*/  FSETP.GEU.AND P1, PT, R176, 1.175494350822287508e-38, PT ;  /* 0x00800000b000780b */ /* 0x000fc80003f2e000 */
[----:B------:R-:W-:Y:S01]  /*86f0*/  FSEL R14, R15, R176, !P1 ;  /* 0x000000b00f0e7208 */ /* 0x000fe20004800000 */
[----:B------:R-:W-:Y:S01]  /*8700*/  @P6 FMUL R176, R176, 0.25 ;  /* 0x3e800000b0b06820 */ /* 0x000fe20000400000 */
[C---:B------:R-:W-:Y:S01]  /*8710*/  FSETP.GT.AND P6, PT, |R224|.reuse, 8.50705917302346158658e+37, PT ;  /* 0x7e800000e000780b */ /* 0x040fe20003fc4200 */
[----:B------:R-:W-:Y:S02]  /*8720*/  FMUL R15, R224, 8388608 ;  /* 0x4b000000e00f7820 */ /* 0x000fe40000400000 */
[----:B------:R-:W-:Y:S01]  /*8730*/  @!P5 FMUL R176, R176, 16777216 ;  /* 0x4b800000b0b0d820 */ /* 0x000fe20000400000 */
[----:B------:R-:W-:Y:S02]  /*8740*/  FSETP.GEU.AND P5, PT, |R224|, 1.175494350822287508e-38, PT ;  /* 0x00800000e000780b */ /* 0x000fe40003fae200 */
[----:B------:R-:W-:-:S07]  /*8750*/  FSEL R15, R15, R224, !P2 ;  /* 0x000000e00f0f7208 */ /* 0x000fce0005000000 */
[----:B------:R-:W-:Y:S02]  /*8760*/  @P6 FMUL R219, R219, 0.25 ;  /* 0x3e800000dbdb6820 */ /* 0x000fe40000400000 */
[----:B------:R-:W-:Y:S02]  /*8770*/  @P6 FMUL R218, R218, 0.25 ;  /* 0x3e800000dada6820 */ /* 0x000fe40000400000 */
[----:B------:R-:W-:Y:S02]  /*8780*/  @P6 FMUL R220, R220, 0.25 ;  /* 0x3e800000dcdc6820 */ /* 0x000fe40000400000 */
[----:B------:R-:W-:Y:S02]  /*8790*/  @P6 FMUL R221, R221, 0.25 ;  /* 0x3e800000dddd6820 */ /* 0x000fe40000400000 */
[----:B------:R-:W-:Y:S02]  /*87a0*/  @P6 FMUL R57, R57, 0.25 ;  /* 0x3e80000039396820 */ /* 0x000fe40000400000 */
[----:B------:R-:W-:-:S02]  /*87b0*/  @P6 FMUL R56, R56, 0.25 ;  /* 0x3e80000038386820 */ /* 0x000fc40000400000 */
[----:B------:R-:W-:Y:S02]  /*87c0*/  @P6 FMUL R53, R53, 0.25 ;  /* 0x3e80000035356820 */ /* 0x000fe40000400000 */
[----:B------:R-:W-:Y:S02]  /*87d0*/  @P6 FMUL R224, R224, 0.25 ;  /* 0x3e800000e0e06820 */ /* 0x000fe40000400000 */
[----:B------:R-:W-:Y:S01]  /*87e0*/  @P6 FMUL R52, R52, 0.25 ;  /* 0x3e80000034346820 */ /* 0x000fe20000400000 */
[C---:B------:R-:W-:Y:S01]  /*87f0*/  FSETP.GT.AND P6, PT, |R226|.reuse, 8.50705917302346158658e+37, PT ;  /* 0x7e800000e200780b */ /* 0x040fe20003fc4200 */
[----:B------:R-:W-:Y:S02]  /*8800*/  FMUL R19, R226, 8388608 ;  /* 0x4b000000e2137820 */ /* 0x000fe40000400000 */
[----:B------:R-:W-:Y:S02]  /*8810*/  @!P5 FMUL R219, R219, 16777216 ;  /* 0x4b800000dbdbd820 */ /* 0x000fe40000400000 */
[----:B------:R-:W-:Y:S01]  /*8820*/  @!P5 FMUL R218, R218, 16777216 ;  /* 0x4b800000dadad820 */ /* 0x000fe20000400000 */
[----:B------:R-:W-:Y:S01]  /*8830*/  FSEL R16, R19, R226, !P3 ;  /* 0x000000e213107208 */ /* 0x000fe20005800000 */
[----:B------:R-:W-:-:S02]  /*8840*/  @!P5 FMUL R220, R220, 16777216 ;  /* 0x4b800000dcdcd820 */ /* 0x000fc40000400000 */
[----:B------:R-:W-:Y:S02]  /*8850*/  @!P5 FMUL R221, R221, 16777216 ;  /* 0x4b800000ddddd820 */ /* 0x000fe40000400000 */
[----:B------:R-:W-:Y:S02]  /*8860*/  @!P5 FMUL R57, R57, 16777216 ;  /* 0x4b8000003939d820 */ /* 0x000fe40000400000 */
[----:B------:R-:W-:Y:S02]  /*8870*/  @!P5 FMUL R56, R56, 16777216 ;  /* 0x4b8000003838d820 */ /* 0x000fe40000400000 */
[----:B------:R-:W-:Y:S02]  /*8880*/  @!P5 FMUL R53, R53, 16777216 ;  /* 0x4b8000003535d820 */ /* 0x000fe40000400000 */
[----:B------:R-:W-:Y:S02]  /*8890*/  @!P5 FMUL R224, R224, 16777216 ;  /* 0x4b800000e0e0d820 */ /* 0x000fe40000400000 */
[----:B------:R-:W-:Y:S01]  /*88a0*/  @!P5 FMUL R52, R52, 16777216 ;  /* 0x4b8000003434d820 */ /* 0x000fe20000400000 */
[----:B------:R-:W-:Y:S01]  /*88b0*/  FSETP.GEU.AND P5, PT, |R226|, 1.175494350822287508e-38, PT ;  /* 0x00800000e200780b */ /* 0x000fe20003fae200 */
[----:B------:R-:W-:-:S02]  /*88c0*/  @P6 FMUL R71, R71, 0.25 ;  /* 0x3e80000047476820 */ /* 0x000fc40000400000 */
[----:B------:R-:W-:Y:S02]  /*88d0*/  @P6 FMUL R70, R70, 0.25 ;  /* 0x3e80000046466820 */ /* 0x000fe40000400000 */
[----:B------:R-:W-:Y:S02]  /*88e0*/  @P6 FMUL R63, R63, 0.25 ;  /* 0x3e8000003f3f6820 */ /* 0x000fe40000400000 */
[----:B------:R-:W-:Y:S02]  /*88f0*/  @P6 FMUL R62, R62, 0.25 ;  /* 0x3e8000003e3e6820 */ /* 0x000fe40000400000 */
[----:B------:R-:W-:Y:S02]  /*8900*/  @P6 FMUL R51, R51, 0.25 ;  /* 0x3e80000033336820 */ /* 0x000fe40000400000 */
[----:B------:R-:W-:Y:S02]  /*8910*/  @P6 FMUL R50, R50, 0.25 ;  /* 0x3e80000032326820 */ /* 0x000fe40000400000 */
[----:B------:R-:W-:-:S02]  /*8920*/  @P6 FMUL R47, R47, 0.25 ;  /* 0x3e8000002f2f6820 */ /* 0x000fc40000400000 */
[----:B------:R-:W-:Y:S02]  /*8930*/  @P6 FMUL R226, R226, 0.25 ;  /* 0x3e800000e2e26820 */ /* 0x000fe40000400000 */
[----:B------:R-:W-:Y:S01]  /*8940*/  @P6 FMUL R46, R46, 0.25 ;  /* 0x3e8000002e2e6820 */ /* 0x000fe20000400000 */
[----:B------:R-:W-:Y:S01]  /*8950*/  FSETP.GT.AND P6, PT, |R227|, 8.50705917302346158658e+37, PT ;  /* 0x7e800000e300780b */ /* 0x000fe20003fc4200 */
[----:B------:R-:W-:Y:S02]  /*8960*/  @!P5 FMUL R71, R71, 16777216 ;  /* 0x4b8000004747d820 */ /* 0x000fe40000400000 */
[----:B------:R-:W-:Y:S02]  /*8970*/  @!P5 FMUL R70, R70, 16777216 ;  /* 0x4b8000004646d820 */ /* 0x000fe40000400000 */
[----:B------:R-:W-:Y:S02]  /*8980*/  @!P5 FMUL R63, R63, 16777216 ;  /* 0x4b8000003f3fd820 */ /* 0x000fe40000400000 */
[----:B------:R-:W-:-:S02]  /*8990*/  @!P5 FMUL R62, R62, 16777216 ;  /* 0x4b8000003e3ed820 */ /* 0x000fc40000400000 */
        /* <DEDUP_REMOVED lines=15> */
[C---:B------:R-:W-:Y:S02]  /*8a90*/  FSETP.GT.AND P6, PT, |R207|.reuse, 8.50705917302346158658e+37, PT ;  /* 0x7e800000cf00780b */ /* 0x040fe40003fc4200 */
[----:B------:R-:W-:Y:S01]  /*8aa0*/  FSETP.GEU.AND P0, PT, R207, 1.175494350822287508e-38, PT ;  /* 0x00800000cf00780b */ /* 0x000fe20003f0e000 */
        /* <DEDUP_REMOVED lines=20> */
[----:B------:R-:W-:-:S04]  /*8bf0*/  LEA R22, P6, R23, R2, 0x1 ;  /* 0x0000000217167211 */ /* 0x000fc800078c08ff */
[----:B------:R-:W-:Y:S02]  /*8c00*/  LEA.HI.X.SX32 R23, R23, R0, 0x1, P6 ;  /* 0x0000000017177211 */ /* 0x000fe400030f0eff */
[----:B------:R-:W-:-:S04]  /*8c10*/  LEA R142, P6, R25, R2, 0x1 ;  /* 0x00000002198e7211 */ /* 0x000fc800078c08ff */
[----:B------:R-:W-:Y:S01]  /*8c20*/  LEA.HI.X.SX32 R143, R25, R0, 0x1, P6 ;  /* 0x00000000198f7211 */ /* 0x000fe200030f0eff */
[----:B------:R-:W-:Y:S01]  /*8c30*/  IMAD R25, R177, 0x4, R27 ;  /* 0x00000004b1197824 */ /* 0x000fe200078e021b */
[----:B------:R-:W-:-:S04]  /*8c40*/  LEA R152, P6, R27, R2, 0x1 ;  /* 0x000000021b987211 */ /* 0x000fc800078c08ff */
[----:B------:R-:W-:Y:S02]  /*8c50*/  LEA.HI.X.SX32 R153, R27, R0, 0x1, P6 ;  /* 0x000000001b997211 */ /* 0x000fe400030f0eff */
[----:B------:R-:W-:Y:S02]  /*8c60*/  LEA R92, P6, R25, R2, 0x1 ;  /* 0x00000002195c7211 */ /* 0x000fe400078c08ff */
[----:B------:R-:W-:Y:S02]  /*8c70*/  LEA R27, R177, R25, 0x2 ;  /* 0x00000019b11b7211 */ /* 0x000fe400078e10ff */
[----:B------:R-:W-:Y:S02]  /*8c80*/  LEA.HI.X.SX32 R93, R25, R0, 0x1, P6 ;  /* 0x00000000195d7211 */ /* 0x000fe400030f0eff */
[----:B------:R-:W-:Y:S01]  /*8c90*/  LEA R26, P6, R27, R2, 0x1 ;  /* 0x000000021b1a7211 */ /* 0x000fe200078c08ff */
[----:B------:R-:W-:-:S03]  /*8ca0*/  IMAD R25, R177, 0x4, R27 ;  /* 0x00000004b1197824 */ /* 0x000fc600078e021b */
        /* <DEDUP_REMOVED lines=116> */
[----:B------:R-:W-:Y:S01]  /*93f0*/  LEA R29, R177, R25, 0x2 ;  /* 0x00000019b11d7211 */ /* 0x000fe200078e10ff */
[----:B------:R-:W0:Y:S01]  /*9400*/  S2R R86, SR_TID.X ;  /* 0x0000000000567919 */ /* 0x000e220000002100 */
        /* <DEDUP_REMOVED lines=14> */
[----:B------:R-:W-:Y:S01]  /*94f0*/  IMAD R179, R177, 0x4, R87 ;  /* 0x00000004b1b37824 */ /* 0x000fe200078e0257 */
[----:B0-----:R-:W-:-:S02]  /*9500*/  LOP3.LUT R178, R86, 0xff, RZ, 0xc0, !PT ;  /* 0x000000ff56b27812 */ /* 0x001fc400078ec0ff */
[----:B------:R-:W-:Y:S02]  /*9510*/  LEA.HI.X.SX32 R91, R87, R0, 0x1, P6 ;  /* 0x00000000575b7211 */ /* 0x000fe400030f0eff */
[----:B------:R-:W-:Y:S02]  /*9520*/  LEA R86, P6, R179, R2, 0x1 ;  /* 0x00000002b3567211 */ /* 0x000fe400078c08ff */
[----:B------:R-:W-:Y:S01]  /*9530*/  LEA R181, R177, R179, 0x2 ;  /* 0x000000b3b1b57211 */ /* 0x000fe200078e10ff */
[----:B------:R-:W0:Y:S01]  /*9540*/  S2R R203, SR_TID.X ;  /* 0x0000000000cb7919 */ /* 0x000e220000002100 */
[----:B------:R-:W-:Y:S02]  /*9550*/  LEA.HI.X.SX32 R87, R179, R0, 0x1, P6 ;  /* 0x00000000b3577211 */ /* 0x000fe400030f0eff */
[----:B------:R-:W-:Y:S02]  /*9560*/  LEA R200, P6, R181, R2, 0x1 ;  /* 0x00000002b5c87211 */ /* 0x000fe400078c08ff */
[----:B------:R-:W-:-:S02]  /*9570*/  LEA R179, R177, R181, 0x2 ;  /* 0x000000b5b1b37211 */ /* 0x000fc400078e10ff */
[----:B------:R-:W-:Y:S02]  /*9580*/  LEA.HI.X.SX32 R201, R181, R0, 0x1, P6 ;  /* 0x00000000b5c97211 */ /* 0x000fe400030f0eff */
[----:B------:R-:W-:Y:S02]  /*9590*/  LEA R198, P6, R179, R2, 0x1 ;  /* 0x00000002b3c67211 */ /* 0x000fe400078c08ff */
[----:B------:R-:W-:Y:S02]  /*95a0*/  LEA R181, R177, R179, 0x2 ;  /* 0x000000b3b1b57211 */ /* 0x000fe400078e10ff */
[----:B------:R-:W-:Y:S02]  /*95b0*/  LEA.HI.X.SX32 R199, R179, R0, 0x1, P6 ;  /* 0x00000000b3c77211 */ /* 0x000fe400030f0eff */
[----:B------:R-:W-:Y:S02]  /*95c0*/  LEA R196, P6, R181, R2, 0x1 ;  /* 0x00000002b5c47211 */ /* 0x000fe400078c08ff */
[----:B------:R-:W-:-:S02]  /*95d0*/  LEA R179, R177, R181, 0x2 ;  /* 0x000000b5b1b37211 */ /* 0x000fc400078e10ff */
[----:B------:R-:W-:Y:S02]  /*95e0*/  LEA.HI.X.SX32 R197, R181, R0, 0x1, P6 ;  /* 0x00000000b5c57211 */ /* 0x000fe400030f0eff */
[----:B------:R-:W-:Y:S01]  /*95f0*/  LEA R194, P6, R179, R2, 0x1 ;  /* 0x00000002b3c27211 */ /* 0x000fe200078c08ff */
[----:B------:R-:W-:-:S03]  /*9600*/  IMAD R181, R177, 0x4, R179 ;  /* 0x00000004b1b57824 */ /* 0x000fc600078e02b3 */
[----:B------:R-:W-:Y:S01]  /*9610*/  LEA.HI.X.SX32 R195, R179, R0, 0x1, P6 ;  /* 0x00000000b3c37211 */ /* 0x000fe200030f0eff */
[----:B------:R-:W-:Y:S01]  /*9620*/  @!P5 FMUL R43, R43, 16777216 ;  /* 0x4b8000002b2bd820 */ /* 0x000fe20000400000 */
[----:B------:R-:W-:Y:S01]  /*9630*/  LEA R192, P6, R181, R2, 0x1 ;  /* 0x00000002b5c07211 */ /* 0x000fe200078c08ff */
[----:B------:R-:W-:Y:S01]  /*9640*/  @!P5 FMUL R42, R42, 16777216 ;  /* 0x4b8000002a2ad820 */ /* 0x000fe20000400000 */
[----:B------:R-:W-:Y:S01]  /*9650*/  LEA R179, R177, R181, 0x2 ;  /* 0x000000b5b1b37211 */ /* 0x000fe200078e10ff */
[----:B------:R-:W-:Y:S02]  /*9660*/  @!P5 FMUL R39, R39, 16777216 ;  /* 0x4b8000002727d820 */ /* 0x000fe40000400000 */
[----:B------:R-:W-:Y:S02]  /*9670*/  @!P5 FMUL R38, R38, 16777216 ;  /* 0x4b8000002626d820 */ /* 0x000fe40000400000 */
[----:B------:R-:W-:Y:S02]  /*9680*/  @!P5 FMUL R119, R119, 16777216 ;  /* 0x4b8000007777d820 */ /* 0x000fe40000400000 */
[----:B------:R-:W-:-:S02]  /*9690*/  @!P5 FMUL R118, R118, 16777216 ;  /* 0x4b8000007676d820 */ /* 0x000fc40000400000 */
[----:B------:R-:W-:Y:S02]  /*96a0*/  @!P5 FMUL R123, R123, 16777216 ;  /* 0x4b8000007b7bd820 */ /* 0x000fe40000400000 */
[----:B------:R-:W-:Y:S02]  /*96b0*/  @!P5 FMUL R122, R122, 16777216 ;  /* 0x4b8000007a7ad820 */ /* 0x000fe40000400000 */
[----:B------:R-:W-:Y:S01]  /*96c0*/  @!P5 FMUL R207, R207, 16777216 ;  /* 0x4b800000cfcfd820 */ /* 0x000fe20000400000 */
[----:B------:R-:W-:Y:S01]  /*96d0*/  ISETP.GE.U32.AND P5, PT, R178, 0x40, PT ;  /* 0x00000040b200780c */ /* 0x000fe20003fa6070 */
[----:B0-----:R-:W-:Y:S01]  /*96e0*/  IMAD.SHL.U32 R178, R203, 0x10, RZ ;  /* 0x00000010cbb27824 */ /* 0x001fe200078e00ff */
[----:B------:R-:W-:Y:S01]  /*96f0*/  LEA.HI.X.SX32 R193, R181, R0, 0x1, P6 ;  /* 0x00000000b5c17211 */ /* 0x000fe200030f0eff */
[----:B------:R-:W-:Y:S01]  /*9700*/  IMAD.SHL.U32 R236, R203, 0x4, RZ ;  /* 0x00000004cbec7824 */ /* 0x000fe200078e00ff */
[----:B------:R-:W-:Y:S02]  /*9710*/  LEA R190, P6, R179, R2, 0x1 ;  /* 0x00000002b3be7211 */ /* 0x000fe400078c08ff */
[----:B------:R-:W-:Y:S01]  /*9720*/  LEA R181, R177, R179, 0x2 ;  /* 0x000000b3b1b57211 */ /* 0x000fe200078e10ff */
[----:B------:R-:W-:Y:S01]  /*9730*/  IMAD.SHL.U32 R183, R203, 0x8, RZ ;  /* 0x00000008cbb77824 */ /* 0x000fe200078e00ff */
[----:B------:R-:W-:-:S02]  /*9740*/  SHF.R.U32.HI R202, RZ, 0x1, R203 ;  /* 0x00000001ffca7819 */ /* 0x000fc400000116cb */
[C---:B------:R-:W-:Y:S02]  /*9750*/  LOP3.LUT R180, R178.reuse, 0x30, RZ, 0xc0, !PT ;  /* 0x00000030b2b47812 */ /* 0x040fe400078ec0ff */
[----:B------:R-:W-:Y:S02]  /*9760*/  LOP3.LUT R205, R178, 0x70, RZ, 0xc0, !PT ;  /* 0x00000070b2cd7812 */ /* 0x000fe400078ec0ff */
[----:B------:R-:W-:Y:S01]  /*9770*/  LEA.HI.X.SX32 R191, R179, R0, 0x1, P6 ;  /* 0x00000000b3bf7211 */ /* 0x000fe200030f0eff */
[----:B------:R-:W-:Y:S01]  /*9780*/  IMAD R179, R177, 0x4, R181 ;  /* 0x00000004b1b37824 */ /* 0x000fe200078e02b5 */
[----:B------:R-:W-:Y:S02]  /*9790*/  LOP3.LUT R178, R202, 0xc, RZ, 0xc0, !PT ;  /* 0x0000000ccab27812 */ /* 0x000fe400078ec0ff */
[----:B------:R-:W-:Y:S02]  /*97a0*/  LOP3.LUT R182, R236, 0x80, RZ, 0xc0, !PT ;  /* 0x00000080ecb67812 */ /* 0x000fe400078ec0ff */
[----:B------:R-:W-:-:S02]  /*97b0*/  LEA R188, P6, R181, R2, 0x1 ;  /* 0x00000002b5bc7211 */ /* 0x000fc400078c08ff */
[----:B------:R-:W-:Y:S02]  /*97c0*/  LOP3.LUT R185, R180, 0x380, R183, 0xf8, !PT ;  /* 0x00000380b4b97812 */ /* 0x000fe400078ef8b7 */
[--C-:B------:R-:W-:Y:S02]  /*97d0*/  SHF.R.S32.HI R180, RZ, 0x4, R203.reuse ;  /* 0x00000004ffb47819 */ /* 0x100fe400000114cb */
[----:B------:R-:W-:Y:S02]  /*97e0*/  IADD3 R205, R178, R205, R182 ;  /* 0x000000cdb2cd7210 */ /* 0x000fe40007ffe0b6 */
[----:B------:R-:W-:Y:S02]  /*97f0*/  LEA.HI.X.SX32 R189, R181, R0, 0x1, P6 ;  /* 0x00000000b5bd7211 */ /* 0x000fe400030f0eff */
[----:B------:R-:W-:Y:S02]  /*9800*/  SHF.R.S32.HI R182, RZ, 0x3, R203 ;  /* 0x00000003ffb67819 */ /* 0x000fe400000114cb */
[----:B------:R-:W-:-:S02]  /*9810*/  LEA R186, P6, R179, R2, 0x1 ;  /* 0x00000002b3ba7211 */ /* 0x000fc400078c08ff */
[----:B------:R-:W-:Y:S02]  /*9820*/  LEA R181, R177, R179, 0x2 ;  /* 0x000000b3b1b57211 */ /* 0x000fe400078e10ff */
[----:B------:R-:W-:Y:S01]  /*9830*/  SGXT R180, R180, 0x1 ;  /* 0x00000001b4b4781a */ /* 0x000fe20000000200 */
[----:B------:R-:W-:Y:S01]  /*9840*/  IMAD.SHL.U32 R178, R203, 0x40, RZ ;  /* 0x00000040cbb27824 */ /* 0x000fe200078e00ff */
[----:B------:R-:W-:Y:S02]  /*9850*/  SGXT R182, R182, 0x1 ;  /* 0x00000001b6b6781a */ /* 0x000fe40000000200 */
[----:B------:R-:W-:Y:S01]  /*9860*/  LEA.HI.X.SX32 R187, R179, R0, 0x1, P6 ;  /* 0x00000000b3bb7211 */ /* 0x000fe200030f0eff */
[----:B------:R-:W-:Y:S01]  /*9870*/  IMAD R179, R177, 0x4, R181 ;  /* 0x00000004b1b37824 */ /* 0x000fe200078e02b5 */
[----:B------:R-:W-:Y:S02]  /*9880*/  LEA R184, P6, R181, R2, 0x1 ;  /* 0x00000002b5b87211 */ /* 0x000fe400078c08ff */
[----:B------:R-:W-:-:S02]  /*9890*/  LOP3.LUT R183, R180, 0x2040, RZ, 0xc0, !PT ;  /* 0x00002040b4b77812 */ /* 0x000fc400078ec0ff */
[----:B------:R-:W-:Y:S02]  /*98a0*/  LOP3.LUT R222, R185, 0x4008, R182, 0xf8, !PT ;  /* 0x00004008b9de7812 */ /* 0x000fe400078ef8b6 */
[----:B------:R-:W-:Y:S01]  /*98b0*/  LEA.HI.X.SX32 R185, R181, R0, 0x1, P6 ;  /* 0x00000000b5b97211 */ /* 0x000fe200030f0eff */
[----:B------:R-:W-:Y:S01]  /*98c0*/  IMAD R181, R177, 0x4, R179 ;  /* 0x00000004b1b57824 */ /* 0x000fe200078e02b3 */
[----:B------:R-:W-:Y:S02]  /*98d0*/  LOP3.LUT R223, R183, 0x40, R178, 0x78, !PT ;  /* 0x00000040b7df7812 */ /* 0x000fe400078e78b2 */
[----:B------:R-:W-:Y:S02]  /*98e0*/  LEA R182, P6, R179, R2, 0x1 ;  /* 0x00000002b3b67211 */ /* 0x000fe400078c08ff */
[----:B------:R-:W-:Y:S01]  /*98f0*/  SHF.L.U32 R178, R203, 0x5, RZ ;  /* 0x00000005cbb27819 */ /* 0x000fe200000006ff */
[----:B------:R0:W-:Y:S01]  /*9900*/  MUFU.RCP R209, R176 ;  /* 0x000000b000d17308 */ /* 0x0001e20000001000 */
[----:B------:R-:W-:-:S02]  /*9910*/  LEA.HI.X.SX32 R183, R179, R0, 0x1, P6 ;  /* 0x00000000b3b77211 */ /* 0x000fc400030f0eff */
[----:B------:R-:W-:Y:S02]  /*9920*/  LOP3.LUT R178, R178, 0x1c00, RZ, 0xc0, !PT ;  /* 0x00001c00b2b27812 */ /* 0x000fe400078ec0ff */
[----:B------:R-:W-:Y:S02]  /*9930*/  LEA R180, P6, R181, R2, 0x1 ;  /* 0x00000002b5b47211 */ /* 0x000fe400078c08ff */
[C---:B------:R-:W-:Y:S02]  /*9940*/  LEA R179, R177.reuse, R181, 0x2 ;  /* 0x000000b5b1b37211 */ /* 0x040fe400078e10ff */
[----:B0-----:R-:W-:Y:S01]  /*9950*/  SHF.R.S32.HI R176, RZ, 0x2, R203 ;  /* 0x00000002ffb07819 */ /* 0x001fe200000114cb */
[----:B------:R-:W0:Y:S01]  /*9960*/  MUFU.RCP R227, R227 ;  /* 0x000000e300e37308 */ /* 0x000e220000001000 */
[----:B------:R-:W-:Y:S01]  /*9970*/  LOP3.LUT R206, R178, 0x38, R236, 0xf8, !PT ;  /* 0x00000038b2ce7812 */ /* 0x000fe200078ef8ec */
[----:B------:R-:W-:Y:S01]  /*9980*/  IMAD R203, R177, 0x4, R179 ;  /* 0x00000004b1cb7824 */ /* 0x000fe200078e02b3 */
[----:B------:R-:W-:-:S02]  /*9990*/  SGXT R176, R176, 0x1 ;  /* 0x00000001b0b0781a */ /* 0x000fc40000000200 */
[----:B------:R-:W-:Y:S02]  /*99a0*/  LEA.HI.X.SX32 R181, R181, R0, 0x1, P6 ;  /* 0x00000000b5b57211 */ /* 0x000fe400030f0eff */
[C---:B------:R-:W-:Y:S01]  /*99b0*/  LEA R178, P6, R179.reuse, R2, 0x1 ;  /* 0x00000002b3b27211 */ /* 0x040fe200078c08ff */
[----:B------:R-:W1:Y:S01]  /*99c0*/  MUFU.RCP R226, R226 ;  /* 0x000000e200e27308 */ /* 0x000e620000001000 */
[----:B------:R-:W-:Y:S02]  /*99d0*/  LOP3.LUT R225, R176, 0x2040, RZ, 0xc0, !PT ;  /* 0x00002040b0e17812 */ /* 0x000fe400078ec0ff */
[----:B------:R-:W-:Y:S02]  /*99e0*/  LEA.HI.X.SX32 R179, R179, R0, 0x1, P6 ;  /* 0x00000000b3b37211 */ /* 0x000fe400030f0eff */
[----:B------:R-:W-:Y:S02]  /*99f0*/  LEA R176, P6, R203, R2, 0x1 ;  /* 0x00000002cbb07211 */ /* 0x000fe400078c08ff */
[----:B------:R-:W-:Y:S01]  /*9a00*/  LOP3.LUT R206, R206, R223, RZ, 0xfc, !PT ;  /* 0x000000dfcece7212 */ /* 0x000fe200078efcff */
[----:B------:R-:W2:Y:S01]  /*9a10*/  MUFU.RCP R207, R207 ;  /* 0x000000cf00cf7308 */ /* 0x000ea20000001000 */
[----:B------:R-:W-:-:S02]  /*9a20*/  LEA R223, R177, R203, 0x2 ;  /* 0x000000cbb1df7211 */ /* 0x000fc400078e10ff */
[----:B------:R-:W-:Y:S02]  /*9a30*/  LOP3.LUT R225, R225, 0x40, R202, 0x78, !PT ;  /* 0x00000040e1e17812 */ /* 0x000fe400078e78ca */
[----:B------:R-:W-:Y:S02]  /*9a40*/  LEA.HI.X.SX32 R177, R203, R0, 0x1, P6 ;  /* 0x00000000cbb17211 */ /* 0x000fe400030f0eff */
[----:B------:R-:W-:Y:S02]  /*9a50*/  IADD3 R208, R20, -0x3f3504f3, RZ ;  /* 0xc0cafb0d14d07810 */ /* 0x000fe40007ffe0ff */
[----:B------:R-:W-:Y:S02]  /*9a60*/  LEA R202, P6, R223, R2, 0x1 ;  /* 0x00000002dfca7211 */ /* 0x000fe400078c08ff */
[----:B------:R-:W-:Y:S02]  /*9a70*/  LOP3.LUT R2, R222, R225, RZ, 0xfc, !PT ;  /* 0x000000e1de027212 */ /* 0x000fe400078efcff */
[----:B------:R-:W-:-:S02]  /*9a80*/  IADD3 R222, R3, -0x3f3504f3, RZ ;  /* 0xc0cafb0d03de7810 */ /* 0x000fc40007ffe0ff */
[----:B------:R-:W-:Y:S02]  /*9a90*/  LOP3.LUT R208, R208, 0xff800000, RZ, 0xc0, !PT ;  /* 0xff800000d0d07812 */ /* 0x000fe400078ec0ff */
[----:B------:R-:W-:Y:S01]  /*9aa0*/  IADD3 R229, R16, -0x3f3504f3, RZ ;  /* 0xc0cafb0d10e57810 */ /* 0x000fe20007ffe0ff */
[----:B0-----:R-:W-:Y:S01]  /*9ab0*/  FMUL R69, R227, R69 ;  /* 0x00000045e3457220 */ /* 0x001fe20000400000 */
[----:B------:R-:W-:Y:S01]  /*9ac0*/  LEA.HI.X.SX32 R203, R223, R0, 0x1, P6 ;  /* 0x00000000dfcb7211 */ /* 0x000fe200030f0eff */
[C---:B------:R-:W-:Y:S01]  /*9ad0*/  FMUL R68, R227.reuse, R68 ;  /* 0x00000044e3447220 */ /* 0x040fe20000400000 */
[----:B------:R-:W0:Y:S01]  /*9ae0*/  MUFU.RCP R224, R224 ;  /* 0x000000e000e07308 */ /* 0x000e220000001000 */
[C---:B------:R-:W-:Y:S01]  /*9af0*/  FMUL R61, R227.reuse, R61 ;  /* 0x0000003de33d7220 */ /* 0x040fe20000400000 */
[----:B------:R-:W-:Y:S01]  /*9b00*/  LOP3.LUT R0, R222, 0xff800000, RZ, 0xc0, !PT ;  /* 0xff800000de007812 */ /* 0x000fe200078ec0ff */
[C---:B------:R-:W-:Y:S02]  /*9b10*/  FMUL R60, R227.reuse, R60 ;  /* 0x0000003ce33c7220 */ /* 0x040fe40000400000 */
[----:B------:R-:W-:-:S02]  /*9b20*/  FMUL R49, R227, R49 ;  /* 0x00000031e3317220 */ /* 0x000fc40000400000 */
[C---:B------:R-:W-:Y:S02]  /*9b30*/  FMUL R48, R227.reuse, R48 ;  /* 0x00000030e3307220 */ /* 0x040fe40000400000 */
[C---:B------:R-:W-:Y:S01]  /*9b40*/  FMUL R45, R227.reuse, R45 ;  /* 0x0000002de32d7220 */ /* 0x040fe20000400000 */
[----:B------:R-:W3:Y:S01]  /*9b50*/  I2F R222, R208 ;  /* 0x000000d000de7306 */ /* 0x000ee20000201400 */
[----:B------:R-:W-:Y:S01]  /*9b60*/  FMUL R227, R227, R44 ;  /* 0x0000002ce3e37220 */ /* 0x000fe20000400000 */
[----:B------:R-:W-:Y:S02]  /*9b70*/  IADD3 R228, R18, -0x3f3504f3, RZ ;  /* 0xc0cafb0d12e47810 */ /* 0x000fe40007ffe0ff */
[----:B------:R-:W-:Y:S01]  /*9b80*/  LOP3.LUT R44, R229, 0xff800000, RZ, 0xc0, !PT ;  /* 0xff800000e52c7812 */ /* 0x000fe200078ec0ff */
[C---:B-1----:R-:W-:Y:S01]  /*9b90*/  FMUL R71, R226.reuse, R71 ;  /* 0x00000047e2477220 */ /* 0x042fe20000400000 */
[----:B------:R-:W-:Y:S01]  /*9ba0*/  IADD3 R223, R17, -0x3f3504f3, RZ ;  /* 0xc0cafb0d11df7810 */ /* 0x000fe20007ffe0ff */
[C---:B------:R-:W-:Y:S01]  /*9bb0*/  FMUL R70, R226.reuse, R70 ;  /* 0x00000046e2467220 */ /* 0x040fe20000400000 */
[----:B------:R-:W-:Y:S01]  /*9bc0*/  IADD3 R232, R15, -0x3f3504f3, RZ ;  /* 0xc0cafb0d0fe87810 */ /* 0x000fe20007ffe0ff */
[----:B------:R-:W-:-:S02]  /*9bd0*/  FMUL R63, R226, R63 ;  /* 0x0000003fe23f7220 */ /* 0x000fc40000400000 */
[C---:B------:R-:W-:Y:S02]  /*9be0*/  FMUL R62, R226.reuse, R62 ;  /* 0x0000003ee23e7220 */ /* 0x040fe40000400000 */
[C---:B------:R-:W-:Y:S02]  /*9bf0*/  FMUL R51, R226.reuse, R51 ;  /* 0x00000033e2337220 */ /* 0x040fe40000400000 */
[C---:B------:R-:W-:Y:S02]  /*9c00*/  FMUL R50, R226.reuse, R50 ;  /* 0x00000032e2327220 */ /* 0x040fe40000400000 */
[C---:B------:R-:W-:Y:S01]  /*9c10*/  FMUL R47, R226.reuse, R47 ;  /* 0x0000002fe22f7220 */ /* 0x040fe20000400000 */
[----:B------:R-:W1:Y:S01]  /*9c20*/  I2F R233, R44 ;  /* 0x0000002c00e97306 */ /* 0x000e620000201400 */
[----:B------:R-:W-:Y:S01]  /*9c30*/  FMUL R226, R226, R46 ;  /* 0x0000002ee2e27220 */ /* 0x000fe20000400000 */
[----:B------:R-:W-:Y:S01]  /*9c40*/  LOP3.LUT R46, R228, 0xff800000, RZ, 0xc0, !PT ;  /* 0xff800000e42e7812 */ /* 0x000fe200078ec0ff */
[----:B--2---:R-:W-:-:S02]  /*9c50*/  FMUL R43, R207, R43 ;  /* 0x0000002bcf2b7220 */ /* 0x004fc40000400000 */
[C---:B------:R-:W-:Y:S02]  /*9c60*/  FMUL R42, R207.reuse, R42 ;  /* 0x0000002acf2a7220 */ /* 0x040fe40000400000 */
[C---:B------:R-:W-:Y:S02]  /*9c70*/  FMUL R228, R207.reuse, R39 ;  /* 0x00000027cfe47220 */ /* 0x040fe40000400000 */
[C---:B------:R-:W-:Y:S02]  /*9c80*/  FMUL R229, R207.reuse, R38 ;  /* 0x00000026cfe57220 */ /* 0x040fe40000400000 */
[C---:B------:R-:W-:Y:S02]  /*9c90*/  FMUL R119, R207.reuse, R119 ;  /* 0x00000077cf777220 */ /* 0x040fe40000400000 */
[C---:B------:R-:W-:Y:S02]  /*9ca0*/  FMUL R118, R207.reuse, R118 ;  /* 0x00000076cf767220 */ /* 0x040fe40000400000 */
[----:B------:R-:W-:-:S02]  /*9cb0*/  FMUL R123, R207, R123 ;  /* 0x0000007bcf7b7220 */ /* 0x000fc40000400000 */
[C---:B------:R-:W-:Y:S02]  /*9cc0*/  FMUL R211, R209.reuse, R211 ;  /* 0x000000d3d1d37220 */ /* 0x040fe40000400000 */
[C---:B------:R-:W-:Y:S02]  /*9cd0*/  FMUL R213, R209.reuse, R213 ;  /* 0x000000d5d1d57220 */ /* 0x040fe40000400000 */
[C---:B------:R-:W-:Y:S02]  /*9ce0*/  FMUL R215, R209.reuse, R215 ;  /* 0x000000d7d1d77220 */ /* 0x040fe40000400000 */
[C---:B------:R-:W-:Y:S02]  /*9cf0*/  FMUL R217, R209.reuse, R217 ;  /* 0x000000d9d1d97220 */ /* 0x040fe40000400000 */
[C---:B------:R-:W-:Y:S02]  /*9d00*/  FMUL R210, R209.reuse, R210 ;  /* 0x000000d2d1d27220 */ /* 0x040fe40000400000 */
[----:B------:R-:W-:-:S02]  /*9d10*/  FMUL R212, R209, R212 ;  /* 0x000000d4d1d47220 */ /* 0x000fc40000400000 */
[C---:B------:R-:W-:Y:S02]  /*9d20*/  FMUL R214, R209.reuse, R214 ;  /* 0x000000d6d1d67220 */ /* 0x040fe40000400000 */
[----:B------:R-:W-:Y:S01]  /*9d30*/  FMUL R216, R209, R216 ;  /* 0x000000d8d1d87220 */ /* 0x000fe20000400000 */
[----:B------:R-:W-:Y:S01]  /*9d40*/  LOP3.LUT R209, R223, 0xff800000, RZ, 0xc0, !PT ;  /* 0xff800000dfd17812 */ /* 0x000fe200078ec0ff */
[----:B------:R-:W-:Y:S01]  /*9d50*/  FMUL R207, R207, R122 ;  /* 0x0000007acfcf7220 */ /* 0x000fe20000400000 */
[----:B------:R-:W-:Y:S01]  /*9d60*/  LOP3.LUT R122, R232, 0xff800000, RZ, 0xc0, !PT ;  /* 0xff800000e87a7812 */ /* 0x000fe200078ec0ff */
[----:B------:R-:W2:Y:S01]  /*9d70*/  I2F R223, R0 ;  /* 0x0000000000df7306 */ /* 0x000ea20000201400 */
[----:B------:R-:W-:Y:S02]  /*9d80*/  IADD3 R225, R19, -0x3f3504f3, RZ ;  /* 0xc0cafb0d13e17810 */ /* 0x000fe40007ffe0ff */
[----:B------:R-:W-:Y:S01]  /*9d90*/  IADD3 R39, R14, -0x3f3504f3, RZ ;  /* 0xc0cafb0d0e277810 */ /* 0x000fe20007ffe0ff */
[----:B0-----:R-:W-:-:S04]  /*9da0*/  FMUL R219, R224, R219 ;  /* 0x000000dbe0db7220 */ /* 0x001fc80000400000 */
[----:B------:R-:W0:Y:S01]  /*9db0*/  I2F R38, R122 ;  /* 0x0000007a00267306 */ /* 0x000e220000201400 */
[C---:B------:R-:W-:Y:S01]  /*9dc0*/  FMUL R218, R224.reuse, R218 ;  /* 0x000000dae0da7220 */ /* 0x040fe20000400000 */
[----:B------:R-:W-:Y:S01]  /*9dd0*/  FSEL R232, RZ, -23, P3 ;  /* 0xc1b80000ffe87808 */ /* 0x000fe20001800000 */
[C---:B------:R-:W-:Y:S02]  /*9de0*/  FMUL R220, R224.reuse, R220 ;  /* 0x000000dce0dc7220 */ /* 0x040fe40000400000 */
[C---:B------:R-:W-:Y:S02]  /*9df0*/  FMUL R221, R224.reuse, R221 ;  /* 0x000000dde0dd7220 */ /* 0x040fe40000400000 */
[C---:B------:R-:W-:Y:S02]  /*9e00*/  FMUL R57, R224.reuse, R57 ;  /* 0x00000039e0397220 */ /* 0x040fe40000400000 */
[C---:B------:R-:W-:Y:S02]  /*9e10*/  FMUL R56, R224.reuse, R56 ;  /* 0x00000038e0387220 */ /* 0x040fe40000400000 */
[----:B------:R-:W-:-:S02]  /*9e20*/  FMUL R53, R224, R53 ;  /* 0x00000035e0357220 */ /* 0x000fc40000400000 */
[----:B------:R-:W-:Y:S01]  /*9e30*/  FMUL R224, R224, R52 ;  /* 0x00000034e0e07220 */ /* 0x000fe20000400000 */
[----:B------:R-:W-:Y:S01]  /*9e40*/  LOP3.LUT R52, R225, 0xff800000, RZ, 0xc0, !PT ;  /* 0xff800000e1347812 */ /* 0x000fe200078ec0ff */
[----:B---3--:R-:W-:Y:S01]  /*9e50*/  FFMA.FTZ R204, R222, 1.1920928955078125e-07, R204 ;  /* 0x34000000decc7823 */ /* 0x008fe200000100cc */
[----:B------:R-:W-:Y:S01]  /*9e60*/  LOP3.LUT R222, R39, 0xff800000, RZ, 0xc0, !PT ;  /* 0xff80000027de7812 */ /* 0x000fe200078ec0ff */
[----:B------:R-:W3:Y:S01]  /*9e70*/  I2F R225, R209 ;  /* 0x000000d100e17306 */ /* 0x000ee20000201400 */
[----:B------:R-:W-:Y:S01]  /*9e80*/  FSEL R39, RZ, -23, P0 ;  /* 0xc1b80000ff277808 */ /* 0x000fe20000000000 */
[----:B-1----:R-:W-:Y:S01]  /*9e90*/  FFMA.FTZ R232, R233, 1.1920928955078125e-07, R232 ;  /* 0x34000000e9e87823 */ /* 0x002fe200000100e8 */
[----:B------:R-:W-:Y:S02]  /*9ea0*/  FSETP.GT.AND P0, PT, |R13|, 8.50705917302346158658e+37, PT ;  /* 0x7e8000000d00780b */ /* 0x000fe40003f04200 */
[----:B------:R-:W-:Y:S02]  /*9eb0*/  FSEL R233, RZ, -23, P2 ;  /* 0xc1b80000ffe97808 */ /* 0x000fe40001000000 */
[----:B------:R-:W-:Y:S01]  /*9ec0*/  FSETP.GT.AND P2, PT, |R31|, 8.50705917302346158658e+37, PT ;  /* 0x7e8000001f00780b */ /* 0x000fe20003f44200 */
[----:B--2---:R-:W-:Y:S01]  /*9ed0*/  FFMA.FTZ R223, R223, 1.1920928955078125e-07, R30 ;  /* 0x34000000dfdf7823 */ /* 0x004fe2000001001e */
[----:B------:R-:W-:-:S02]  /*9ee0*/  FSETP.GEU.AND P3, PT, |R13|, 1.175494350822287508e-38, PT ;  /* 0x008000000d00780b */ /* 0x000fc40003f6e200 */
[----:B------:R-:W-:Y:S01]  /*9ef0*/  FSEL R30, RZ, -23, P4 ;  /* 0xc1b80000ff1e7808 */ /* 0x000fe20002000000 */
[----:B0-----:R-:W-:Y:S01]  /*9f00*/  FFMA.FTZ R233, R38, 1.1920928955078125e-07, R233 ;  /* 0x3400000026e97823 */ /* 0x001fe200000100e9 */
[----:B------:R-:W-:Y:S01]  /*9f10*/  FSETP.GEU.AND P4, PT, |R31|, 1.175494350822287508e-38, PT ;  /* 0x008000001f00780b */ /* 0x000fe20003f8e200 */
[----:B------:R-:W-:Y:S01]  /*9f20*/  IMAD.MOV.U32 R38, RZ, RZ, R37 ;  /* 0x000000ffff267224 */ /* 0x000fe200078e0025 */
[----:B------:R-:W-:Y:S02]  /*9f30*/  FSEL R234, RZ, -23, P1 ;  /* 0xc1b80000ffea7808 */ /* 0x000fe40000800000 */
[----:B------:R-:W-:Y:S01]  /*9f40*/  FSETP.GT.AND P1, PT, |R12|, 8.50705917302346158658e+37, PT ;  /* 0x7e8000000c00780b */ /* 0x000fe20003f24200 */
[----:B------:R-:W0:Y:S01]  /*9f50*/  I2F R231, R46 ;  /* 0x0000002e00e77306 */ /* 0x000e220000201400 */
[----:B------:R-:W-:Y:S02]  /*9f60*/  @P0 FMUL R13, R13, 0.25 ;  /* 0x3e8000000d0d0820 */ /* 0x000fe40000400000 */
[----:B------:R-:W-:-:S02]  /*9f70*/  @P0 FMUL R41, R41, 0.25 ;  /* 0x3e80000029290820 */ /* 0x000fc40000400000 */
[----:B------:R-:W-:Y:S02]  /*9f80*/  @P0 FMUL R40, R40, 0.25 ;  /* 0x3e80000028280820 */ /* 0x000fe40000400000 */
[----:B------:R-:W-:Y:S02]  /*9f90*/  @P0 FMUL R38, R38, 0.25 ;  /* 0x3e80000026260820 */ /* 0x000fe40000400000 */
[----:B------:R-:W-:Y:S02]  /*9fa0*/  @P0 FMUL R36, R36, 0.25 ;  /* 0x3e80000024240820 */ /* 0x000fe40000400000 */
[----:B------:R-:W-:Y:S02]  /*9fb0*/  @P0 FMUL R117, R117, 0.25 ;  /* 0x3e80000075750820 */ /* 0x000fe40000400000 */
[----:B------:R-:W-:Y:S02]  /*9fc0*/  @P0 FMUL R116, R116, 0.25 ;  /* 0x3e80000074740820 */ /* 0x000fe40000400000 */
[----:B------:R-:W-:-:S02]  /*9fd0*/  @P0 FMUL R121, R121, 0.25 ;  /* 0x3e80000079790820 */ /* 0x000fc40000400000 */
[----:B------:R-:W-:Y:S01]  /*9fe0*/  @P0 FMUL R120, R120, 0.25 ;  /* 0x3e80000078780820 */ /* 0x000fe20000400000 */
[C---:B------:R-:W-:Y:S01]  /*9ff0*/  FSETP.GEU.AND P0, PT, |R12|.reuse, 1.175494350822287508e-38, PT ;  /* 0x008000000c00780b */ /* 0x040fe20003f0e200 */
[----:B---3--:R-:W-:Y:S02]  /*a000*/  FFMA.FTZ R21, R225, 1.1920928955078125e-07, R21 ;  /* 0x34000000e1157823 */ /* 0x008fe40000010015 */
[----:B------:R-:W1:Y:S01]  /*a010*/  I2F R225, R222 ;  /* 0x000000de00e17306 */ /* 0x000e620000201400 */
[----:B------:R-:W-:Y:S02]  /*a020*/  @P2 FMUL R31, R31, 0.25 ;  /* 0x3e8000001f1f2820 */ /* 0x000fe40000400000 */
[----:B------:R-:W-:Y:S02]  /*a030*/  @!P3 FMUL R13, R13, 16777216 ;  /* 0x4b8000000d0db820 */ /* 0x000fe40000400000 */
[----:B------:R-:W-:Y:S02]  /*a040*/  @!P4 FMUL R31, R31, 16777216 ;  /* 0x4b8000001f1fc820 */ /* 0x000fe40000400000 */
[----:B------:R-:W-:Y:S01]  /*a050*/  @P1 FMUL R12, R12, 0.25 ;  /* 0x3e8000000c0c1820 */ /* 0x000fe20000400000 */
[----:B------:R-:W-:Y:S01]  /*a060*/  I2F R230, R52 ;  /* 0x0000003400e67306 */ /* 0x000fe20000201400 */
[----:B0-----:R-:W-:-:S02]  /*a070*/  FFMA.FTZ R231, R231, 1.1920928955078125e-07, R30 ;  /* 0x34000000e7e77823 */ /* 0x001fc4000001001e */
[----:B------:R-:W-:-:S05]  /*a080*/  @!P0 FMUL R12, R12, 16777216 ;  /* 0x4b8000000c0c8820 */ /* 0x000fca0000400000 */
[----:B------:R-:W0:Y:S01]  /*a090*/  MUFU.RCP R13, R13 ;  /* 0x0000000d000d7308 */ /* 0x000e220000001000 */
[----:B------:R-:W-:-:S07]  /*a0a0*/  IMAD.MOV.U32 R30, RZ, RZ, R112 ;  /* 0x000000ffff1e7224 */ /* 0x000fce00078e0070 */
[----:B------:R-:W2:Y:S01]  /*a0b0*/  MUFU.RCP R31, R31 ;  /* 0x0000001f001f7308 */ /* 0x000ea20000001000 */
[----:B-1----:R-:W-:Y:S01]  /*a0c0*/  FFMA.FTZ R234, R225, 1.1920928955078125e-07, R234 ;  /* 0x34000000e1ea7823 */ /* 0x002fe200000100ea */
[----:B------:R-:W-:Y:S01]  /*a0d0*/  MOV R225, R113 ;  /* 0x0000007100e17202 */ /* 0x000fe20000000f00 */
[----:B------:R-:W-:Y:S02]  /*a0e0*/  @P2 FMUL R30, R30, 0.25 ;  /* 0x3e8000001e1e2820 */ /* 0x000fe40000400000 */
[----:B------:R-:W-:-:S03]  /*a0f0*/  @P2 FMUL R132, R132, 0.25 ;  /* 0x3e80000084842820 */ /* 0x000fc60000400000 */
[----:B------:R-:W1:Y:S01]  /*a100*/  MUFU.RCP R12, R12 ;  /* 0x0000000c000c7308 */ /* 0x000e620000001000 */
[----:B------:R-:W-:Y:S02]  /*a110*/  @P2 FMUL R108, R108, 0.25 ;  /* 0x3e8000006c6c2820 */ /* 0x000fe40000400000 */
[----:B------:R-:W-:Y:S02]  /*a120*/  @P2 FMUL R104, R104, 0.25 ;  /* 0x3e80000068682820 */ /* 0x000fe40000400000 */
[----:B------:R-:W-:Y:S02]  /*a130*/  @!P3 FMUL R36, R36, 16777216 ;  /* 0x4b8000002424b820 */ /* 0x000fe40000400000 */
[----:B------:R-:W-:Y:S02]  /*a140*/  @!P3 FMUL R117, R117, 16777216 ;  /* 0x4b8000007575b820 */ /* 0x000fe40000400000 */
[----:B------:R-:W-:Y:S02]  /*a150*/  @!P3 FMUL R121, R121, 16777216 ;  /* 0x4b8000007979b820 */ /* 0x000fe40000400000 */
[----:B------:R-:W-:-:S02]  /*a160*/  @P2 FMUL R225, R225, 0.25 ;  /* 0x3e800000e1e12820 */ /* 0x000fc40000400000 */
[----:B------:R-:W-:Y:S02]  /*a170*/  @P2 FMUL R133, R133, 0.25 ;  /* 0x3e80000085852820 */ /* 0x000fe40000400000 */
[----:B------:R-:W-:Y:S02]  /*a180*/  @P2 FMUL R109, R109, 0.25 ;  /* 0x3e8000006d6d2820 */ /* 0x000fe40000400000 */
[----:B------:R-:W-:Y:S02]  /*a190*/  @P2 FMUL R105, R105, 0.25 ;  /* 0x3e80000069692820 */ /* 0x000fe40000400000 */
[----:B------:R-:W-:Y:S02]  /*a1a0*/  @!P4 FMUL R30, R30, 16777216 ;  /* 0x4b8000001e1ec820 */ /* 0x000fe40000400000 */
[----:B------:R-:W-:Y:S02]  /*a1b0*/  @!P4 FMUL R132, R132, 16777216 ;  /* 0x4b8000008484c820 */ /* 0x000fe40000400000 */
[----:B------:R-:W-:-:S02]  /*a1c0*/  @!P3 FMUL R41, R41, 16777216 ;  /* 0x4b8000002929b820 */ /* 0x000fc40000400000 */
[----:B------:R-:W-:Y:S02]  /*a1d0*/  @!P4 FMUL R108, R108, 16777216 ;  /* 0x4b8000006c6cc820 */ /* 0x000fe40000400000 */
[----:B------:R-:W-:Y:S02]  /*a1e0*/  @!P4 FMUL R104, R104, 16777216 ;  /* 0x4b8000006868c820 */ /* 0x000fe40000400000 */
[----:B------:R-:W-:Y:S02]  /*a1f0*/  @!P3 FMUL R40, R40, 16777216 ;  /* 0x4b8000002828b820 */ /* 0x000fe40000400000 */
[----:B0-----:R-:W-:Y:S02]  /*a200*/  FMUL R112, R13, R36 ;  /* 0x000000240d707220 */ /* 0x001fe40000400000 */
[----:B------:R-:W-:Y:S02]  /*a210*/  FFMA.FTZ R230, R230, 1.1920928955078125e-07, R39 ;  /* 0x34000000e6e67823 */ /* 0x000fe40000010027 */
[----:B------:R-:W-:-:S02]  /*a220*/  @!P3 FMUL R38, R38, 16777216 ;  /* 0x4b8000002626b820 */ /* 0x000fc40000400000 */
[----:B------:R-:W-:Y:S02]  /*a230*/  @!P3 FMUL R116, R116, 16777216 ;  /* 0x4b8000007474b820 */ /* 0x000fe40000400000 */
[----:B------:R-:W-:Y:S02]  /*a240*/  @!P3 FMUL R120, R120, 16777216 ;  /* 0x4b8000007878b820 */ /* 0x000fe40000400000 */
[----:B------:R-:W-:Y:S02]  /*a250*/  FMUL R36, R13, R117 ;  /* 0x000000750d247220 */ /* 0x000fe40000400000 */
[----:B------:R-:W-:Y:S02]  /*a260*/  @P1 FMUL R107, R107, 0.25 ;  /* 0x3e8000006b6b1820 */ /* 0x000fe40000400000 */
[----:B------:R-:W-:Y:S02]  /*a270*/  FMUL R39, R13, R121 ;  /* 0x000000790d277220 */ /* 0x000fe40000400000 */
[----:B------:R-:W-:-:S02]  /*a280*/  @!P4 FMUL R225, R225, 16777216 ;  /* 0x4b800000e1e1c820 */ /* 0x000fc40000400000 */
[----:B------:R-:W-:Y:S02]  /*a290*/  @!P4 FMUL R133, R133, 16777216 ;  /* 0x4b8000008585c820 */ /* 0x000fe40000400000 */
[----:B------:R-:W-:Y:S02]  /*a2a0*/  @!P4 FMUL R109, R109, 16777216 ;  /* 0x4b8000006d6dc820 */ /* 0x000fe40000400000 */
[----:B------:R-:W-:Y:S02]  /*a2b0*/  @!P4 FMUL R105, R105, 16777216 ;  /* 0x4b8000006969c820 */ /* 0x000fe40000400000 */
[C---:B--2---:R-:W-:Y:S02]  /*a2c0*/  FMUL R30, R31.reuse, R30 ;  /* 0x0000001e1f1e7220 */ /* 0x044fe40000400000 */
[----:B------:R-:W-:Y:S02]  /*a2d0*/  FMUL R117, R31, R132 ;  /* 0x000000841f757220 */ /* 0x000fe40000400000 */
[----:B------:R-:W-:-:S02]  /*a2e0*/  @P1 FMUL R115, R115, 0.25 ;  /* 0x3e80000073731820 */ /* 0x000fc40000400000 */
[----:B------:R-:W-:Y:S02]  /*a2f0*/  @P1 FMUL R114, R114, 0.25 ;  /* 0x3e80000072721820 */ /* 0x000fe40000400000 */
[----:B------:R-:W-:Y:S02]  /*a300*/  @P1 FMUL R135, R135, 0.25 ;  /* 0x3e80000087871820 */ /* 0x000fe40000400000 */
[----:B------:R-:W-:Y:S02]  /*a310*/  @P1 FMUL R134, R134, 0.25 ;  /* 0x3e80000086861820 */ /* 0x000fe40000400000 */
[----:B------:R-:W-:Y:S02]  /*a320*/  @P1 FMUL R111, R111, 0.25 ;  /* 0x3e8000006f6f1820 */ /* 0x000fe40000400000 */
[----:B------:R-:W-:Y:S02]  /*a330*/  @P1 FMUL R110, R110, 0.25 ;  /* 0x3e8000006e6e1820 */ /* 0x000fe40000400000 */
[----:B------:R-:W-:-:S02]  /*a340*/  @P1 FMUL R106, R106, 0.25 ;  /* 0x3e8000006a6a1820 */ /* 0x000fc40000400000 */
[----:B------:R-:W-:Y:S02]  /*a350*/  FMUL R37, R13, R41 ;  /* 0x000000290d257220 */ /* 0x000fe40000400000 */
[C---:B------:R-:W-:Y:S02]  /*a360*/  FMUL R108, R31.reuse, R108 ;  /* 0x0000006c1f6c7220 */ /* 0x040fe40000400000 */
[----:B------:R-:W-:Y:S02]  /*a370*/  FMUL R121, R31, R104 ;  /* 0x000000681f797220 */ /* 0x000fe40000400000 */
[C---:B------:R-:W-:Y:S02]  /*a380*/  FMUL R41, R13.reuse, R40 ;  /* 0x000000280d297220 */ /* 0x040fe40000400000 */
[C---:B------:R-:W-:Y:S02]  /*a390*/  FMUL R38, R13.reuse, R38 ;  /* 0x000000260d267220 */ /* 0x040fe40000400000 */
[----:B------:R-:W-:-:S02]  /*a3a0*/  FMUL R40, R13, R116 ;  /* 0x000000740d287220 */ /* 0x000fc40000400000 */
[----:B------:R-:W-:Y:S02]  /*a3b0*/  FMUL R113, R13, R120 ;  /* 0x000000780d717220 */ /* 0x000fe40000400000 */
[----:B------:R-:W-:Y:S02]  /*a3c0*/  @!P0 FMUL R107, R107, 16777216 ;  /* 0x4b8000006b6b8820 */ /* 0x000fe40000400000 */
[C---:B------:R-:W-:Y:S02]  /*a3d0*/  FMUL R13, R31.reuse, R225 ;  /* 0x000000e11f0d7220 */ /* 0x040fe40000400000 */
[C---:B------:R-:W-:Y:S02]  /*a3e0*/  FMUL R116, R31.reuse, R133 ;  /* 0x000000851f747220 */ /* 0x040fe40000400000 */
[C---:B------:R-:W-:Y:S02]  /*a3f0*/  FMUL R109, R31.reuse, R109 ;  /* 0x0000006d1f6d7220 */ /* 0x040fe40000400000 */
[----:B------:R-:W-:Y:S01]  /*a400*/  FMUL R120, R31, R105 ;  /* 0x000000691f787220 */ /* 0x000fe20000400000 */
[----:B------:R-:W-:Y:S01]  /*a410*/  F2FP.PACK_AB R31, R30, R117 ;  /* 0x000000751e1f723e */ /* 0x000fe200000000ff */
[----:B------:R-:W-:-:S02]  /*a420*/  @!P0 FMUL R115, R115, 16777216 ;  /* 0x4b80000073738820 */ /* 0x000fc40000400000 */
[----:B------:R-:W-:Y:S02]  /*a430*/  @!P0 FMUL R114, R114, 16777216 ;  /* 0x4b80000072728820 */ /* 0x000fe40000400000 */
[----:B------:R-:W-:Y:S02]  /*a440*/  @!P0 FMUL R135, R135, 16777216 ;  /* 0x4b80000087878820 */ /* 0x000fe40000400000 */
[----:B------:R-:W-:Y:S02]  /*a450*/  @!P0 FMUL R134, R134, 16777216 ;  /* 0x4b80000086868820 */ /* 0x000fe40000400000 */
[----:B------:R-:W-:Y:S02]  /*a460*/  @!P0 FMUL R111, R111, 16777216 ;  /* 0x4b8000006f6f8820 */ /* 0x000fe40000400000 */
[----:B------:R-:W-:Y:S02]  /*a470*/  @!P0 FMUL R110, R110, 16777216 ;  /* 0x4b8000006e6e8820 */ /* 0x000fe40000400000 */
[----:B------:R-:W-:Y:S01]  /*a480*/  @!P0 FMUL R106, R106, 16777216 ;  /* 0x4b8000006a6a8820 */ /* 0x000fe20000400000 */
[----:B------:R-:W-:Y:S01]  /*a490*/  F2FP.PACK_AB R30, R108, R121 ;  /* 0x000000796c1e723e */ /* 0x000fe200000000ff */
[C---:B-1----:R-:W-:Y:S01]  /*a4a0*/  FMUL R108, R12.reuse, R107 ;  /* 0x0000006b0c6c7220 */ /* 0x042fe20000400000 */
[----:B------:R-:W-:Y:S01]  /*a4b0*/  F2FP.PACK_AB R13, R13, R116 ;  /* 0x000000740d0d723e */ /* 0x000fe200000000ff */
[----:B------:R-:W-:-:S02]  /*a4c0*/  FMUL R115, R12, R115 ;  /* 0x000000730c737220 */ /* 0x000fc40000400000 */
[C---:B------:R-:W-:Y:S02]  /*a4d0*/  FMUL R114, R12.reuse, R114 ;  /* 0x000000720c727220 */ /* 0x040fe40000400000 */
[C---:B------:R-:W-:Y:S02]  /*a4e0*/  FMUL R104, R12.reuse, R135 ;  /* 0x000000870c687220 */ /* 0x040fe40000400000 */
[C---:B------:R-:W-:Y:S02]  /*a4f0*/  FMUL R105, R12.reuse, R134 ;  /* 0x000000860c697220 */ /* 0x040fe40000400000 */
[C---:B------:R-:W-:Y:S02]  /*a500*/  FMUL R111, R12.reuse, R111 ;  /* 0x0000006f0c6f7220 */ /* 0x040fe40000400000 */
[C---:B------:R-:W-:Y:S02]  /*a510*/  FMUL R110, R12.reuse, R110 ;  /* 0x0000006e0c6e7220 */ /* 0x040fe40000400000 */
[----:B------:R-:W-:Y:S01]  /*a520*/  FMUL R107, R12, R106 ;  /* 0x0000006a0c6b7220 */ /* 0x000fe20000400000 */
[----:B------:R-:W-:Y:S01]  /*a530*/  F2FP.PACK_AB R12, R109, R120 ;  /* 0x000000786d0c723e */ /* 0x000fe200000000ff */
[----:B------:R0:W-:Y:S01]  /*a540*/  STS.64 [R206], R30 ;  /* 0x0000001ece007388 */ /* 0x0001e20000000a00 */
[----:B------:R-:W-:-:S02]  /*a550*/  F2FP.PACK_AB R36, R36, R39 ;  /* 0x000000272424723e */ /* 0x000fc400000000ff */
[----:B------:R-:W-:Y:S01]  /*a560*/  F2FP.PACK_AB R37, R37, R38 ;  /* 0x000000262525723e */ /* 0x000fe200000000ff */
[----:B------:R1:W-:Y:S01]  /*a570*/  STS.64 [R206+0x200], R12 ;  /* 0x0002000cce007388 */ /* 0x0003e20000000a00 */
[----:B------:R-:W-:Y:S02]  /*a580*/  F2FP.PACK_AB R39, R68, R60 ;  /* 0x0000003c4427723e */ /* 0x000fe400000000ff */
[----:B------:R-:W-:Y:S02]  /*a590*/  F2FP.PACK_AB R225, R218, R221 ;  /* 0x000000dddae1723e */ /* 0x000fe400000000ff */
[----:B------:R-:W-:Y:S02]  /*a5a0*/  F2FP.PACK_AB R38, R48, R227 ;  /* 0x000000e33026723e */ /* 0x000fe400000000ff */
[----:B------:R-:W-:Y:S02]  /*a5b0*/  F2FP.PACK_AB R61, R69, R61 ;  /* 0x0000003d453d723e */ /* 0x000fe400000000ff */
[----:B0-----:R-:W-:-:S02]  /*a5c0*/  F2FP.PACK_AB R31, R41, R112 ;  /* 0x00000070291f723e */ /* 0x001fc400000000ff */
[----:B------:R-:W-:Y:S02]  /*a5d0*/  F2FP.PACK_AB R30, R40, R113 ;  /* 0x00000071281e723e */ /* 0x000fe400000000ff */
[----:B------:R-:W-:Y:S02]  /*a5e0*/  F2FP.PACK_AB R60, R49, R45 ;  /* 0x0000002d313c723e */ /* 0x000fe400000000ff */
[----:B------:R-:W-:Y:S02]  /*a5f0*/  F2FP.PACK_AB R224, R56, R224 ;  /* 0x000000e038e0723e */ /* 0x000fe400000000ff */
[----:B------:R-:W-:Y:S02]  /*a600*/  F2FP.PACK_AB R219, R219, R220 ;  /* 0x000000dcdbdb723e */ /* 0x000fe400000000ff */
[----:B------:R-:W-:Y:S02]  /*a610*/  F2FP.PACK_AB R218, R57, R53 ;  /* 0x0000003539da723e */ /* 0x000fe400000000ff */
[----:B-1----:R-:W-:-:S02]  /*a620*/  F2FP.PACK_AB R13, R114, R105 ;  /* 0x00000069720d723e */ /* 0x002fc400000000ff */
[----:B------:R-:W-:Y:S02]  /*a630*/  F2FP.PACK_AB R12, R110, R107 ;  /* 0x0000006b6e0c723e */ /* 0x000fe400000000ff */
[----:B------:R-:W-:Y:S01]  /*a640*/  LOP3.LUT R40, R206, 0x8, RZ, 0x3c, !PT ;  /* 0x00000008ce287812 */ /* 0x000fe200078e3cff */
[----:B------:R0:W-:Y:S01]  /*a650*/  STS.64 [R206+0x80], R30 ;  /* 0x0000801ece007388 */ /* 0x0001e20000000a00 */
[----:B------:R-:W-:-:S03]  /*a660*/  IADD3 R208, R20, -R208, RZ ;  /* 0x800000d014d07210 */ /* 0x000fc60007ffe0ff */
[----:B------:R-:W-:Y:S04]  /*a670*/  STS.64 [R206+0x280], R36 ;  /* 0x00028024ce007388 */ /* 0x000fe80000000a00 */
[----:B------:R-:W-:Y:S04]  /*a680*/  STS.64 [R206+0x100], R38 ;  /* 0x00010026ce007388 */ /* 0x000fe80000000a00 */
[----:B------:R-:W-:Y:S01]  /*a690*/  STS.64 [R206+0x300], R60 ;  /* 0x0003003cce007388 */ /* 0x000fe20000000a00 */
[----:B0-----:R-:W-:Y:S02]  /*a6a0*/  F2FP.PACK_AB R31, R115, R104 ;  /* 0x00000068731f723e */ /* 0x001fe400000000ff */
[----:B------:R-:W-:Y:S01]  /*a6b0*/  F2FP.PACK_AB R30, R111, R108 ;  /* 0x0000006c6f1e723e */ /* 0x000fe200000000ff */
[----:B------:R-:W-:Y:S04]  /*a6c0*/  STS.64 [R206+0x180], R224 ;  /* 0x000180e0ce007388 */ /* 0x000fe80000000a00 */
[----:B------:R-:W-:Y:S04]  /*a6d0*/  STS.64 [R206+0x380], R218 ;  /* 0x000380dace007388 */ /* 0x000fe80000000a00 */
[----:B------:R0:W-:Y:S04]  /*a6e0*/  STS.64 [R40+0x4000], R12 ;  /* 0x0040000c28007388 */ /* 0x0001e80000000a00 */
[----:B------:R1:W-:Y:S01]  /*a6f0*/  STS.64 [R40+0x4200], R30 ;  /* 0x0042001e28007388 */ /* 0x0003e20000000a00 */
[----:B0-----:R-:W-:Y:S01]  /*a700*/  IMAD.IADD R12, R3, 0x1, -R0 ;  /* 0x00000001030c7824 */ /* 0x001fe200078e0a00 */
[----:B------:R-:W-:Y:S01]  /*a710*/  MOV R0, 0x3dc6b27f ;  /* 0x3dc6b27f00007802 */ /* 0x000fe20000000f00 */
[----:B------:R-:W-:-:S02]  /*a720*/  FADD R13, R208, -1 ;  /* 0xbf800000d00d7421 */ /* 0x000fc40000000000 */
[----:B-1----:R-:W-:Y:S02]  /*a730*/  FADD R31, R12, -1 ;  /* 0xbf8000000c1f7421 */ /* 0x002fe40000000000 */
[-C--:B------:R-:W-:Y:S02]  /*a740*/  FFMA.FTZ R12, R13, R0.reuse, -0.16845393180847167969 ;  /* 0xbe2c7f300d0c7423 */ /* 0x080fe40000010000 */
[----:B------:R-:W-:Y:S02]  /*a750*/  FFMA.FTZ R30, R31, R0, -0.16845393180847167969 ;  /* 0xbe2c7f301f1e7423 */ /* 0x000fe40000010000 */
[----:B------:R-:W-:Y:S02]  /*a760*/  FFMA.FTZ R12, R13, R12, 0.1716887056827545166 ;  /* 0x3e2fcf2a0d0c7423 */ /* 0x000fe4000001000c */
[----:B------:R-:W-:Y:S02]  /*a770*/  FFMA.FTZ R30, R31, R30, 0.1716887056827545166 ;  /* 0x3e2fcf2a1f1e7423 */ /* 0x000fe4000001001e */
[----:B------:R-:W-:-:S02]  /*a780*/  FFMA.FTZ R12, R13, R12, -0.17900948226451873779 ;  /* 0xbe374e430d0c7423 */ /* 0x000fc4000001000c */
[----:B------:R-:W-:Y:S02]  /*a790*/  FFMA.FTZ R30, R31, R30, -0.17900948226451873779 ;  /* 0xbe374e431f1e7423 */ /* 0x000fe4000001001e */
[C---:B------:R-:W-:Y:S01]  /*a7a0*/  FFMA.FTZ R12, R13.reuse, R12, 0.20512372255325317383 ;  /* 0x3e520bf40d0c7423 */ /* 0x040fe2000001000c */
[----:B------:R-:W-:Y:S02]  /*a7b0*/  F2FP.PACK_AB R37, R42, R229 ;  /* 0x000000e52a25723e */ /* 0x000fe400000000ff */
[----:B------:R-:W-:Y:S01]  /*a7c0*/  F2FP.PACK_AB R36, R118, R207 ;  /* 0x000000cf7624723e */ /* 0x000fe200000000ff */
[----:B------:R-:W-:Y:S01]  /*a7d0*/  FFMA.FTZ R12, R13, R12, -0.24046532809734344482 ;  /* 0xbe763c8b0d0c7423 */ /* 0x000fe2000001000c */
[----:B------:R-:W-:Y:S01]  /*a7e0*/  IADD3 R209, R17, -R209, RZ ;  /* 0x800000d111d17210 */ /* 0x000fe20007ffe0ff */
[----:B------:R-:W-:Y:S02]  /*a7f0*/  IMAD.IADD R52, R19, 0x1, -R52 ;  /* 0x0000000113347824 */ /* 0x000fe400078e0a34 */
[----:B------:R-:W-:Y:S01]  /*a800*/  FFMA.FTZ R30, R31, R30, 0.20512372255325317383 ;  /* 0x3e520bf41f1e7423 */ /* 0x000fe2000001001e */
[----:B------:R0:W-:Y:S01]  /*a810*/  STS.64 [R40+0x4080], R36 ;  /* 0x0040802428007388 */ /* 0x0001e20000000a00 */
[----:B------:R-:W-:-:S02]  /*a820*/  FFMA.FTZ R12, R13, R12, 0.28857114911079406738 ;  /* 0x3e93bf990d0c7423 */ /* 0x000fc4000001000c */
[----:B------:R-:W-:Y:S02]  /*a830*/  FADD R209, R209, -1 ;  /* 0xbf800000d1d17421 */ /* 0x000fe40000000000 */
[----:B------:R-:W-:Y:S02]  /*a840*/  FFMA.FTZ R30, R31, R30, -0.24046532809734344482 ;  /* 0xbe763c8b1f1e7423 */ /* 0x000fe4000001001e */
[----:B------:R-:W-:Y:S02]  /*a850*/  FFMA.FTZ R12, R13, R12, -0.36067417263984680176 ;  /* 0xbeb8aa490d0c7423 */ /* 0x000fe4000001000c */
[----:B0-----:R-:W-:Y:S02]  /*a860*/  FADD R37, R52, -1 ;  /* 0xbf80000034257421 */ /* 0x001fe40000000000 */
[-C--:B------:R-:W-:Y:S02]  /*a870*/  FFMA.FTZ R36, R209, R0.reuse, -0.16845393180847167969 ;  /* 0xbe2c7f30d1247423 */ /* 0x080fe40000010000 */
[----:B------:R-:W-:-:S02]  /*a880*/  FFMA.FTZ R38, R37, R0, -0.16845393180847167969 ;  /* 0xbe2c7f3025267423 */ /* 0x000fc40000010000 */
[----:B------:R-:W-:Y:S02]  /*a890*/  FFMA.FTZ R30, R31, R30, 0.28857114911079406738 ;  /* 0x3e93bf991f1e7423 */ /* 0x000fe4000001001e */
[----:B------:R-:W-:Y:S02]  /*a8a0*/  FFMA.FTZ R12, R13, R12, 0.48089820146560668945 ;  /* 0x3ef6384a0d0c7423 */ /* 0x000fe4000001000c */
[----:B------:R-:W-:Y:S02]  /*a8b0*/  FFMA.FTZ R36, R209, R36, 0.1716887056827545166 ;  /* 0x3e2fcf2ad1247423 */ /* 0x000fe40000010024 */
[----:B------:R-:W-:Y:S02]  /*a8c0*/  FFMA.FTZ R38, R37, R38, 0.1716887056827545166 ;  /* 0x3e2fcf2a25267423 */ /* 0x000fe40000010026 */
[----:B------:R-:W-:Y:S02]  /*a8d0*/  FFMA.FTZ R30, R31, R30, -0.36067417263984680176 ;  /* 0xbeb8aa491f1e7423 */ /* 0x000fe4000001001e */
[----:B------:R-:W-:-:S02]  /*a8e0*/  FFMA.FTZ R12, R13, R12, -0.72134751081466674805 ;  /* 0xbf38aa3b0d0c7423 */ /* 0x000fc4000001000c */
[----:B------:R-:W-:Y:S02]  /*a8f0*/  FFMA.FTZ R36, R209, R36, -0.17900948226451873779 ;  /* 0xbe374e43d1247423 */ /* 0x000fe40000010024 */
[----:B------:R-:W-:Y:S02]  /*a900*/  FFMA.FTZ R38, R37, R38, -0.17900948226451873779 ;  /* 0xbe374e4325267423 */ /* 0x000fe40000010026 */
[----:B------:R-:W-:Y:S02]  /*a910*/  FFMA.FTZ R30, R31, R30, 0.48089820146560668945 ;  /* 0x3ef6384a1f1e7423 */ /* 0x000fe4000001001e */
[----:B------:R-:W-:Y:S02]  /*a920*/  FMUL R12, R13, R12 ;  /* 0x0000000c0d0c7220 */ /* 0x000fe40000400000 */
[----:B------:R-:W-:Y:S02]  /*a930*/  FFMA.FTZ R36, R209, R36, 0.20512372255325317383 ;  /* 0x3e520bf4d1247423 */ /* 0x000fe40000010024 */
[----:B------:R-:W-:-:S02]  /*a940*/  FFMA.FTZ R38, R37, R38, 0.20512372255325317383 ;  /* 0x3e520bf425267423 */ /* 0x000fc40000010026 */
[----:B------:R-:W-:Y:S02]  /*a950*/  FFMA.FTZ R30, R31, R30, -0.72134751081466674805 ;  /* 0xbf38aa3b1f1e7423 */ /* 0x000fe4000001001e */
[----:B------:R-:W-:Y:S02]  /*a960*/  FMUL R12, R13, R12 ;  /* 0x0000000c0d0c7220 */ /* 0x000fe40000400000 */
[----:B------:R-:W-:Y:S02]  /*a970*/  FFMA.FTZ R36, R209, R36, -0.24046532809734344482 ;  /* 0xbe763c8bd1247423 */ /* 0x000fe40000010024 */
[----:B------:R-:W-:Y:S02]  /*a980*/  FFMA.FTZ R38, R37, R38, -0.24046532809734344482 ;  /* 0xbe763c8b25267423 */ /* 0x000fe40000010026 */
[----:B------:R-:W-:Y:S02]  /*a990*/  FMUL R30, R31, R30 ;  /* 0x0000001e1f1e7220 */ /* 0x000fe40000400000 */
[----:B------:R-:W-:Y:S01]  /*a9a0*/  FFMA.FTZ R13, R13, 1.4426950216293334961, R12 ;  /* 0x3fb8aa3b0d0d7823 */ /* 0x000fe2000001000c */
[----:B------:R-:W-:Y:S01]  /*a9b0*/  IADD3 R44, R16, -R44, RZ ;  /* 0x8000002c102c7210 */ /* 0x000fe20007ffe0ff */
[----:B------:R-:W-:-:S02]  /*a9c0*/  IMAD.IADD R46, R18, 0x1, -R46 ;  /* 0x00000001122e7824 */ /* 0x000fc400078e0a2e */
[----:B------:R-:W-:Y:S02]  /*a9d0*/  FFMA.FTZ R36, R209, R36, 0.28857114911079406738 ;  /* 0x3e93bf99d1247423 */ /* 0x000fe40000010024 */
[----:B------:R-:W-:Y:S02]  /*a9e0*/  FFMA.FTZ R38, R37, R38, 0.28857114911079406738 ;  /* 0x3e93bf9925267423 */ /* 0x000fe40000010026 */
[----:B------:R-:W-:Y:S02]  /*a9f0*/  FMUL R30, R31, R30 ;  /* 0x0000001e1f1e7220 */ /* 0x000fe40000400000 */
[----:B------:R-:W-:Y:S02]  /*aa00*/  FADD R204, R204, R13 ;  /* 0x0000000dcccc7221 */ /* 0x000fe40000000000 */
[----:B------:R-:W-:Y:S02]  /*aa10*/  FADD R13, R46, -1 ;  /* 0xbf8000002e0d7421 */ /* 0x000fe40000000000 */
[----:B------:R-:W-:-:S02]  /*aa20*/  FFMA.FTZ R36, R209, R36, -0.36067417263984680176 ;  /* 0xbeb8aa49d1247423 */ /* 0x000fc40000010024 */
[----:B------:R-:W-:Y:S02]  /*aa30*/  FFMA.FTZ R38, R37, R38, -0.36067417263984680176 ;  /* 0xbeb8aa4925267423 */ /* 0x000fe40000010026 */
[----:B------:R-:W-:Y:S02]  /*aa40*/  FFMA.FTZ R30, R31, 1.4426950216293334961, R30 ;  /* 0x3fb8aa3b1f1e7823 */ /* 0x000fe4000001001e */
[----:B------:R-:W-:Y:S02]  /*aa50*/  FADD R31, R44, -1 ;  /* 0xbf8000002c1f7421 */ /* 0x000fe40000000000 */
[----:B------:R-:W-:Y:S02]  /*aa60*/  FFMA.FTZ R12, R13, R0, -0.16845393180847167969 ;  /* 0xbe2c7f300d0c7423 */ /* 0x000fe40000010000 */
[----:B------:R-:W-:Y:S02]  /*aa70*/  FFMA.FTZ R36, R209, R36, 0.48089820146560668945 ;  /* 0x3ef6384ad1247423 */ /* 0x000fe40000010024 */
[----:B------:R-:W-:-:S02]  /*aa80*/  FFMA.FTZ R38, R37, R38, 0.48089820146560668945 ;  /* 0x3ef6384a25267423 */ /* 0x000fc40000010026 */
[----:B------:R-:W-:Y:S02]  /*aa90*/  FADD R223, R223, R30 ;  /* 0x0000001edfdf7221 */ /* 0x000fe40000000000 */
[----:B------:R-:W-:Y:S02]  /*aaa0*/  FFMA.FTZ R30, R31, R0, -0.16845393180847167969 ;  /* 0xbe2c7f301f1e7423 */ /* 0x000fe40000010000 */
[----:B------:R-:W-:Y:S02]  /*aab0*/  FFMA.FTZ R12, R13, R12, 0.1716887056827545166 ;  /* 0x3e2fcf2a0d0c7423 */ /* 0x000fe4000001000c */
[----:B------:R-:W-:Y:S02]  /*aac0*/  FFMA.FTZ R36, R209, R36, -0.72134751081466674805 ;  /* 0xbf38aa3bd1247423 */ /* 0x000fe40000010024 */
[----:B------:R-:W-:Y:S02]  /*aad0*/  FFMA.FTZ R38, R37, R38, -0.72134751081466674805 ;  /* 0xbf38aa3b25267423 */ /* 0x000fe40000010026 */
[----:B------:R-:W-:Y:S01]  /*aae0*/  FFMA.FTZ R30, R31, R30, 0.1716887056827545166 ;  /* 0x3e2fcf2a1f1e7423 */ /* 0x000fe2000001001e */
[----:B------:R-:W-:Y:S01]  /*aaf0*/  ISETP.GE.U32.AND P0, PT, R20, 0x7f800000, PT ;  /* 0x7f8000001400780c */ /* 0x000fe20003f06070 */
[----:B------:R-:W-:Y:S01]  /*ab00*/  FFMA.FTZ R12, R13, R12, -0.17900948226451873779 ;  /* 0xbe374e430d0c7423 */ /* 0x000fe2000001000c */
[----:B------:R-:W-:Y:S01]  /*ab10*/  ISETP.GE.U32.AND P6, PT, R3, 0x7f800000, PT ;  /* 0x7f8000000300780c */ /* 0x000fe20003fc6070 */
[----:B------:R-:W-:-:S02]  /*ab20*/  FMUL R36, R209, R36 ;  /* 0x00000024d1247220 */ /* 0x000fc40000400000 */
[----:B------:R-:W-:Y:S02]  /*ab30*/  FMUL R38, R37, R38 ;  /* 0x0000002625267220 */ /* 0x000fe40000400000 */
[----:B------:R-:W-:Y:S02]  /*ab40*/  FFMA.FTZ R30, R31, R30, -0.17900948226451873779 ;  /* 0xbe374e431f1e7423 */ /* 0x000fe4000001001e */
[----:B------:R-:W-:Y:S01]  /*ab50*/  FFMA.FTZ R12, R13, R12, 0.20512372255325317383 ;  /* 0x3e520bf40d0c7423 */ /* 0x000fe2000001000c */
[----:B------:R-:W-:Y:S01]  /*ab60*/  ISETP.GE.U32.AND P3, PT, R17, 0x7f800000, PT ;  /* 0x7f8000001100780c */ /* 0x000fe20003f66070 */
[----:B------:R-:W-:Y:S02]  /*ab70*/  FMUL R36, R209, R36 ;  /* 0x00000024d1247220 */ /* 0x000fe40000400000 */
[----:B------:R-:W-:Y:S01]  /*ab80*/  FMUL R38, R37, R38 ;  /* 0x0000002625267220 */ /* 0x000fe20000400000 */
[----:B------:R-:W-:Y:S01]  /*ab90*/  ISETP.GE.U32.AND P4, PT, R19, 0x7f800000, PT ;  /* 0x7f8000001300780c */ /* 0x000fe20003f86070 */
[----:B------:R-:W-:-:S02]  /*aba0*/  FFMA.FTZ R30, R31, R30, 0.20512372255325317383 ;  /* 0x3e520bf41f1e7423 */ /* 0x000fc4000001001e */
[----:B------:R-:W-:Y:S02]  /*abb0*/  FFMA.FTZ R12, R13, R12, -0.24046532809734344482 ;  /* 0xbe763c8b0d0c7423 */ /* 0x000fe4000001000c */
[----:B------:R-:W-:Y:S02]  /*abc0*/  FFMA.FTZ R36, R209, 1.4426950216293334961, R36 ;  /* 0x3fb8aa3bd1247823 */ /* 0x000fe40000010024 */
[----:B------:R-:W-:Y:S02]  /*abd0*/  FFMA.FTZ R37, R37, 1.4426950216293334961, R38 ;  /* 0x3fb8aa3b25257823 */ /* 0x000fe40000010026 */
[----:B------:R-:W-:Y:S01]  /*abe0*/  FFMA.FTZ R30, R31, R30, -0.24046532809734344482 ;  /* 0xbe763c8b1f1e7423 */ /* 0x000fe2000001001e */
[----:B------:R-:W-:Y:S01]  /*abf0*/  F2FP.PACK_AB R227, R70, R62 ;  /* 0x0000003e46e3723e */ /* 0x000fe200000000ff */
[----:B------:R-:W-:Y:S01]  /*ac00*/  FFMA.FTZ R12, R13, R12, 0.28857114911079406738 ;  /* 0x3e93bf990d0c7423 */ /* 0x000fe2000001000c */
[----:B------:R-:W-:Y:S01]  /*ac10*/  F2FP.PACK_AB R43, R43, R228 ;  /* 0x000000e42b2b723e */ /* 0x000fe200000000ff */
[----:B------:R-:W-:Y:S01]  /*ac20*/  FADD R21, R21, R36 ;  /* 0x0000002415157221 */ /* 0x000fe20000000000 */
[----:B------:R-:W-:Y:S01]  /*ac30*/  F2FP.PACK_AB R42, R119, R123 ;  /* 0x0000007b772a723e */ /* 0x000fe200000000ff */
[----:B------:R-:W-:Y:S01]  /*ac40*/  FADD R230, R230, R37 ;  /* 0x00000025e6e67221 */ /* 0x000fe20000000000 */
[----:B------:R-:W-:Y:S01]  /*ac50*/  F2FP.PACK_AB R226, R50, R226 ;  /* 0x000000e232e2723e */ /* 0x000fe200000000ff */
[----:B------:R-:W-:Y:S01]  /*ac60*/  @P0 IMAD.MOV.U32 R37, RZ, RZ, 0x7f800000 ;  /* 0x7f800000ff250424 */ /* 0x000fe200078e00ff */
[----:B------:R-:W-:Y:S01]  /*ac70*/  F2FP.PACK_AB R63, R71, R63 ;  /* 0x0000003f473f723e */ /* 0x000fe200000000ff */
[----:B------:R-:W-:Y:S01]  /*ac80*/  FFMA.FTZ R30, R31, R30, 0.28857114911079406738 ;  /* 0x3e93bf991f1e7423 */ /* 0x000fe2000001001e */
[----:B------:R-:W-:-:S02]  /*ac90*/  F2FP.PACK_AB R62, R51, R47 ;  /* 0x0000002f333e723e */ /* 0x000fc400000000ff */
[----:B------:R-:W-:Y:S02]  /*aca0*/  F2FP.PACK_AB R213, R213, R217 ;  /* 0x000000d9d5d5723e */ /* 0x000fe400000000ff */
[----:B------:R-:W-:Y:S02]  /*acb0*/  F2FP.PACK_AB R212, R212, R216 ;  /* 0x000000d8d4d4723e */ /* 0x000fe400000000ff */
[----:B------:R-:W-:Y:S02]  /*acc0*/  F2FP.PACK_AB R211, R211, R215 ;  /* 0x000000d7d3d3723e */ /* 0x000fe400000000ff */
[----:B------:R-:W-:Y:S02]  /*acd0*/  F2FP.PACK_AB R210, R210, R214 ;  /* 0x000000d6d2d2723e */ /* 0x000fe400000000ff */
[----:B------:R-:W-:Y:S01]  /*ace0*/  @P6 MOV R36, 0x7f800000 ;  /* 0x7f80000000246802 */ /* 0x000fe20000000f00 */
[----:B------:R-:W-:Y:S01]  /*acf0*/  FFMA.FTZ R12, R13, R12, -0.36067417263984680176 ;  /* 0xbeb8aa490d0c7423 */ /* 0x000fe2000001000c */
[----:B------:R-:W-:Y:S01]  /*ad00*/  STS.64 [R40+0x4280], R42 ;  /* 0x0042802a28007388 */ /* 0x000fe20000000a00 */
[C---:B------:R-:W-:Y:S01]  /*ad10*/  FSETP.NEU.AND P2, PT, R20.reuse, RZ, PT ;  /* 0x000000ff1400720b */ /* 0x040fe20003f4d000 */
[----:B------:R-:W-:-:S02]  /*ad20*/  @P0 FFMA.FTZ R204, R20, R37, +INF ;  /* 0x7f80000014cc0423 */ /* 0x000fc40000010025 */
[----:B------:R-:W-:Y:S01]  /*ad30*/  STS.64 [R40+0x4100], R226 ;  /* 0x004100e228007388 */ /* 0x000fe20000000a00 */
[----:B------:R-:W-:Y:S02]  /*ad40*/  FFMA.FTZ R30, R31, R30, -0.36067417263984680176 ;  /* 0xbeb8aa491f1e7423 */ /* 0x000fe4000001001e */
[----:B------:R-:W-:Y:S01]  /*ad50*/  @P6 FFMA.FTZ R223, R3, R36, +INF ;  /* 0x7f80000003df6423 */ /* 0x000fe20000010024 */
[----:B------:R-:W-:Y:S01]  /*ad60*/  STS.64 [R40+0x4300], R62 ;  /* 0x0043003e28007388 */ /* 0x000fe20000000a00 */
[----:B------:R-:W-:Y:S01]  /*ad70*/  @P3 IMAD.MOV.U32 R20, RZ, RZ, 0x7f800000 ;  /* 0x7f800000ff143424 */ /* 0x000fe200078e00ff */
[----:B------:R-:W-:Y:S02]  /*ad80*/  @P4 MOV R36, 0x7f800000 ;  /* 0x7f80000000244802 */ /* 0x000fe40000000f00 */
[----:B------:R-:W-:Y:S01]  /*ad90*/  STS.64 [R40+0x4180], R212 ;  /* 0x004180d428007388 */ /* 0x000fe20000000a00 */
[----:B------:R-:W-:-:S03]  /*ada0*/  FFMA.FTZ R12, R13, R12, 0.48089820146560668945 ;  /* 0x3ef6384a0d0c7423 */ /* 0x000fc6000001000c */
[----:B------:R-:W-:Y:S01]  /*adb0*/  STS.64 [R40+0x4380], R210 ;  /* 0x004380d228007388 */ /* 0x000fe20000000a00 */
[----:B------:R-:W-:-:S03]  /*adc0*/  FFMA.FTZ R30, R31, R30, 0.48089820146560668945 ;  /* 0x3ef6384a1f1e7423 */ /* 0x000fc6000001001e */
[----:B------:R-:W-:Y:S01]  /*add0*/  BAR.SYNC.DEFER_BLOCKING 0x0 ;  /* 0x0000000000007b1d */ /* 0x000fe20000010000 */
[----:B------:R-:W-:Y:S01]  /*ade0*/  @P3 FFMA.FTZ R21, R17, R20, +INF ;  /* 0x7f80000011153423 */ /* 0x000fe20000010014 */
[----:B------:R-:W-:Y:S01]  /*adf0*/  ISETP.GE.U32.AND P3, PT, R18, 0x7f800000, PT ;  /* 0x7f8000001200780c */ /* 0x000fe20003f66070 */
[----:B------:R-:W-:Y:S02]  /*ae00*/  FFMA.FTZ R12, R13, R12, -0.72134751081466674805 ;  /* 0xbf38aa3b0d0c7423 */ /* 0x000fe4000001000c */
[----:B------:R-:W-:Y:S01]  /*ae10*/  @P4 FFMA.FTZ R230, R19, R36, +INF ;  /* 0x7f80000013e64423 */ /* 0x000fe20000010024 */
[----:B------:R-:W-:Y:S01]  /*ae20*/  ISETP.GE.U32.AND P4, PT, R16, 0x7f800000, PT ;  /* 0x7f8000001000780c */ /* 0x000fe20003f86070 */
[----:B------:R-:W-:Y:S02]  /*ae30*/  FFMA.FTZ R30, R31, R30, -0.72134751081466674805 ;  /* 0xbf38aa3b1f1e7423 */ /* 0x000fe4000001001e */
[----:B------:R-:W-:Y:S02]  /*ae40*/  FMUL R12, R13, R12 ;  /* 0x0000000c0d0c7220 */ /* 0x000fe40000400000 */
[----:B------:R-:W-:-:S02]  /*ae50*/  FMUL R30, R31, R30 ;  /* 0x0000001e1f1e7220 */ /* 0x000fc40000400000 */
[----:B------:R-:W-:Y:S02]  /*ae60*/  FMUL R12, R13, R12 ;  /* 0x0000000c0d0c7220 */ /* 0x000fe40000400000 */
[----:B------:R-:W-:Y:S02]  /*ae70*/  FMUL R30, R31, R30 ;  /* 0x0000001e1f1e7220 */ /* 0x000fe40000400000 */
[----:B------:R-:W-:Y:S02]  /*ae80*/  FFMA.FTZ R12, R13, 1.4426950216293334961, R12 ;  /* 0x3fb8aa3b0d0c7823 */ /* 0x000fe4000001000c */
[----:B------:R-:W-:Y:S01]  /*ae90*/  @P3 IMAD.MOV.U32 R13, RZ, RZ, 0x7f800000 ;  /* 0x7f800000ff0d3424 */ /* 0x000fe200078e00ff */
[----:B------:R-:W-:Y:S01]  /*aea0*/  @P4 MOV R37, 0x7f800000 ;  /* 0x7f80000000254802 */ /* 0x000fe20000000f00 */
[----:B------:R-:W-:Y:S01]  /*aeb0*/  FFMA.FTZ R31, R31, 1.4426950216293334961, R30 ;  /* 0x3fb8aa3b1f1f7823 */ /* 0x000fe2000001001e */
[----:B------:R-:W-:Y:S01]  /*aec0*/  LOP3.LUT R104, R2, 0x8, RZ, 0x3c, !PT ;  /* 0x0000000802687812 */ /* 0x000fe200078e3cff */
[----:B------:R-:W-:Y:S01]  /*aed0*/  FADD R231, R231, R12 ;  /* 0x0000000ce7e77221 */ /* 0x000fe20000000000 */
[----:B------:R-:W-:Y:S01]  /*aee0*/  LDS.64 R40, [R2+0x800] ;  /* 0x0008000002287984 */ /* 0x000fe20000000a00 */
[----:B------:R-:W-:-:S02]  /*aef0*/  @P3 FFMA.FTZ R231, R18, R13, +INF ;  /* 0x7f80000012e73423 */ /* 0x000fc4000001000d */
[----:B------:R-:W-:Y:S01]  /*af00*/  FADD R232, R232, R31 ;  /* 0x0000001fe8e87221 */ /* 0x000fe20000000000 */
[----:B------:R-:W0:Y:S01]  /*af10*/  LDS.64 R12, [R2] ;  /* 0x00000000020c7984 */ /* 0x000e220000000a00 */
[----:B------:R-:W-:-:S03]  /*af20*/  @P4 FFMA.FTZ R232, R16, R37, +INF ;  /* 0x7f80000010e84423 */ /* 0x000fc60000010025 */
[----:B------:R-:W1:Y:S04]  /*af30*/  LDS.64 R30, [R104] ;  /* 0x00000000681e7984 */ /* 0x000e680000000a00 */
[----:B------:R-:W2:Y:S04]  /*af40*/  LDS.64 R36, [R2+0x400] ;  /* 0x0004000002247984 */ /* 0x000ea80000000a00 */
[----:B------:R-:W3:Y:S04]  /*af50*/  LDS.64 R38, [R104+0x400] ;  /* 0x0004000068267984 */ /* 0x000ee80000000a00 */
[----:B------:R-:W4:Y:S04]  /*af60*/  LDS.64 R42, [R104+0x800] ;  /* 0x00080000682a7984 */ /* 0x000f280000000a00 */
[----:B------:R-:W5:Y:S04]  /*af70*/  LDS.64 R44, [R2+0xc00] ;  /* 0x000c0000022c7984 */ /* 0x000f680000000a00 */
[----:B------:R-:W0:Y:S04]  /*af80*/  LDS.64 R46, [R104+0xc00] ;  /* 0x000c0000682e7984 */ /* 0x000e280000000a00 */
[----:B------:R-:W0:Y:S04]  /*af90*/  LDS.64 R48, [R2+0x1000] ;  /* 0x0010000002307984 */ /* 0x000e280000000a00 */
[----:B------:R-:W0:Y:S04]  /*afa0*/  LDS.64 R50, [R104+0x1000] ;  /* 0x0010000068327984 */ /* 0x000e280000000a00 */
[----:B------:R-:W1:Y:S04]  /*afb0*/  LDS.64 R56, [R2+0x1400] ;  /* 0x0014000002387984 */ /* 0x000e680000000a00 */
[----:B------:R-:W2:Y:S04]  /*afc0*/  LDS.64 R52, [R104+0x1400] ;  /* 0x0014000068347984 */ /* 0x000ea80000000a00 */
[----:B------:R-:W3:Y:S04]  /*afd0*/  LDS.64 R62, [R2+0x1800] ;  /* 0x00180000023e7984 */ /* 0x000ee80000000a00 */
[----:B------:R-:W4:Y:S04]  /*afe0*/  LDS.64 R60, [R104+0x1800] ;  /* 0x00180000683c7984 */ /* 0x000f280000000a00 */
[----:B------:R-:W4:Y:S04]  /*aff0*/  LDS.64 R68, [R2+0x1c00] ;  /* 0x001c000002447984 */ /* 0x000f280000000a00 */
[----:B------:R-:W5:Y:S01]  /*b000*/  LDS.64 R70, [R104+0x1c00] ;  /* 0x001c000068467984 */ /* 0x000f620000000a00 */
[----:B------:R-:W-:Y:S01]  /*b010*/  IMAD.IADD R122, R15, 0x1, -R122 ;  /* 0x000000010f7a7824 */ /* 0x000fe200078e0a7a */
[----:B------:R-:W-:-:S02]  /*b020*/  IADD3 R222, R14, -R222, RZ ;  /* 0x800000de0ede7210 */ /* 0x000fc40007ffe0ff */
[----:B------:R-:W-:Y:S01]  /*b030*/  FSETP.NEU.AND P1, PT, R3, RZ, PT ;  /* 0x000000ff0300720b */ /* 0x000fe20003f2d000 */
[----:B------:R-:W-:Y:S01]  /*b040*/  FADD R3, R122, -1 ;  /* 0xbf8000007a037421 */ /* 0x000fe20000000000 */
[----:B------:R-:W-:Y:S01]  /*b050*/  FSETP.NEU.AND P0, PT, R17, RZ, PT ;  /* 0x000000ff1100720b */ /* 0x000fe20003f0d000 */
[----:B------:R-:W-:Y:S02]  /*b060*/  FADD R17, R222, -1 ;  /* 0xbf800000de117421 */ /* 0x000fe40000000000 */
[-C--:B------:R-:W-:Y:S02]  /*b070*/  FFMA.FTZ R20, R3, R0.reuse, -0.16845393180847167969 ;  /* 0xbe2c7f3003147423 */ /* 0x080fe40000010000 */
[----:B------:R-:W-:Y:S02]  /*b080*/  FFMA.FTZ R0, R17, R0, -0.16845393180847167969 ;  /* 0xbe2c7f3011007423 */ /* 0x000fe40000010000 */
[----:B------:R-:W-:Y:S02]  /*b090*/  FFMA.FTZ R20, R3, R20, 0.1716887056827545166 ;  /* 0x3e2fcf2a03147423 */ /* 0x000fe40000010014 */
[----:B------:R-:W-:Y:S01]  /*b0a0*/  FFMA.FTZ R0, R17, R0, 0.1716887056827545166 ;  /* 0x3e2fcf2a11007423 */ /* 0x000fe20000010000 */
[----:B0-----:R0:W-:Y:S01]  /*b0b0*/  STG.E.U16 [R22.64], R12 ;  /* 0x0000000c16007986 */ /* 0x0011e2000c101504 */
[----:B------:R-:W-:-:S02]  /*b0c0*/  FFMA.FTZ R20, R3, R20, -0.17900948226451873779 ;  /* 0xbe374e4303147423 */ /* 0x000fc40000010014 */
[----:B------:R-:W-:Y:S01]  /*b0d0*/  FFMA.FTZ R0, R17, R0, -0.17900948226451873779 ;  /* 0xbe374e4311007423 */ /* 0x000fe20000010000 */
[----:B-1----:R1:W-:Y:S01]  /*b0e0*/  STG.E.U16 [R142.64], R30 ;  /* 0x0000001e8e007986 */ /* 0x0023e2000c101504 */
[----:B------:R-:W-:-:S03]  /*b0f0*/  FFMA.FTZ R20, R3, R20, 0.20512372255325317383 ;  /* 0x3e520bf403147423 */ /* 0x000fc60000010014 */
[----:B--2---:R2:W-:Y:S01]  /*b100*/  STG.E.U16 [R152.64], R36 ;  /* 0x0000002498007986 */ /* 0x0045e2000c101504 */
[----:B------:R-:W-:-:S03]  /*b110*/  FFMA.FTZ R0, R17, R0, 0.20512372255325317383 ;  /* 0x3e520bf411007423 */ /* 0x000fc60000010000 */
[----:B---3--:R3:W-:Y:S04]  /*b120*/  STG.E.U16 [R92.64], R38 ;  /* 0x000000265c007986 */ /* 0x0087e8000c101504 */
[----:B------:R0:W-:Y:S04]  /*b130*/  STG.E.U16 [R26.64], R40 ;  /* 0x000000281a007986 */ /* 0x0001e8000c101504 */
[----:B----4-:R4:W-:Y:S01]  /*b140*/  STG.E.U16 [R148.64], R42 ;  /* 0x0000002a94007986 */ /* 0x0109e2000c101504 */
[----:B------:R-:W-:-:S03]  /*b150*/  FFMA.FTZ R20, R3, R20, -0.24046532809734344482 ;  /* 0xbe763c8b03147423 */ /* 0x000fc60000010014 */
[----:B-----5:R5:W-:Y:S01]  /*b160*/  STG.E.U16 [R156.64], R44 ;  /* 0x0000002c9c007986 */ /* 0x020be2000c101504 */
[----:B------:R-:W-:-:S03]  /*b170*/  FFMA.FTZ R0, R17, R0, -0.24046532809734344482 ;  /* 0xbe763c8b11007423 */ /* 0x000fc60000010000 */
[----:B------:R2:W-:Y:S01]  /*b180*/  STG.E.U16 [R160.64], R46 ;  /* 0x0000002ea0007986 */ /* 0x0005e2000c101504 */
[----:B0-----:R-:W-:-:S03]  /*b190*/  PRMT R12, R12, 0x7632, R12 ;  /* 0x000076320c0c7816 */ /* 0x001fc6000000000c */
[----:B------:R0:W-:Y:S01]  /*b1a0*/  STG.E.U16 [R94.64], R48 ;  /* 0x000000305e007986 */ /* 0x0001e2000c101504 */
[----:B-1----:R-:W-:-:S03]  /*b1b0*/  PRMT R30, R30, 0x7632, R30 ;  /* 0x000076321e1e7816 */ /* 0x002fc6000000001e */
[----:B------:R1:W-:Y:S01]  /*b1c0*/  STG.E.U16 [R164.64], R50 ;  /* 0x00000032a4007986 */ /* 0x0003e2000c101504 */
[----:B------:R-:W-:-:S03]  /*b1d0*/  FFMA.FTZ R20, R3, R20, 0.28857114911079406738 ;  /* 0x3e93bf9903147423 */ /* 0x000fc60000010014 */
[----:B------:R0:W-:Y:S01]  /*b1e0*/  STG.E.U16 [R96.64], R56 ;  /* 0x0000003860007986 */ /* 0x0001e2000c101504 */
[----:B--2---:R-:W-:-:S03]  /*b1f0*/  PRMT R36, R36, 0x7632, R36 ;  /* 0x0000763224247816 */ /* 0x004fc60000000024 */
[----:B------:R-:W-:Y:S01]  /*b200*/  STG.E.U16 [R168.64], R52 ;  /* 0x00000034a8007986 */ /* 0x000fe2000c101504 */
[----:B------:R-:W-:Y:S01]  /*b210*/  FFMA.FTZ R0, R17, R0, 0.28857114911079406738 ;  /* 0x3e93bf9911007423 */ /* 0x000fe20000010000 */
[----:B---3--:R-:W-:Y:S02]  /*b220*/  PRMT R38, R38, 0x7632, R38 ;  /* 0x0000763226267816 */ /* 0x008fe40000000026 */
[----:B------:R-:W-:Y:S01]  /*b230*/  STG.E.U16 [R98.64], R62 ;  /* 0x0000003e62007986 */ /* 0x000fe2000c101504 */
[----:B------:R-:W-:-:S03]  /*b240*/  PRMT R40, R40, 0x7632, R40 ;  /* 0x0000763228287816 */ /* 0x000fc60000000028 */
[----:B------:R-:W-:Y:S01]  /*b250*/  STG.E.U16 [R172.64], R60 ;  /* 0x0000003cac007986 */ /* 0x000fe2000c101504 */
[----:B----4-:R-:W-:-:S03]  /*b260*/  PRMT R42, R42, 0x7632, R42 ;  /* 0x000076322a2a7816 */ /* 0x010fc6000000002a */
[----:B------:R-:W-:Y:S01]  /*b270*/  STG.E.U16 [R100.64], R68 ;  /* 0x0000004464007986 */ /* 0x000fe2000c101504 */
[----:B------:R-:W-:Y:S01]  /*b280*/  FFMA.FTZ R20, R3, R20, -0.36067417263984680176 ;  /* 0xbeb8aa4903147423 */ /* 0x000fe20000010014 */
[----:B-----5:R-:W-:Y:S02]  /*b290*/  PRMT R44, R44, 0x7632, R44 ;  /* 0x000076322c2c7816 */ /* 0x020fe4000000002c */
[----:B------:R2:W-:Y:S01]  /*b2a0*/  STG.E.U16 [R126.64], R70 ;  /* 0x000000467e007986 */ /* 0x0005e2000c101504 */
[----:B------:R-:W-:Y:S01]  /*b2b0*/  FFMA.FTZ R0, R17, R0, -0.36067417263984680176 ;  /* 0xbeb8aa4911007423 */ /* 0x000fe20000010000 */
[----:B------:R-:W-:Y:S02]  /*b2c0*/  PRMT R46, R46, 0x7632, R46 ;  /* 0x000076322e2e7816 */ /* 0x000fe4000000002e */
[----:B------:R3:W-:Y:S01]  /*b2d0*/  STG.E.U16 [R124.64], R12 ;  /* 0x0000000c7c007986 */ /* 0x0007e2000c101504 */
[----:B0-----:R-:W-:-:S03]  /*b2e0*/  PRMT R48, R48, 0x7632, R48 ;  /* 0x0000763230307816 */ /* 0x001fc60000000030 */
[----:B------:R-:W-:Y:S01]  /*b2f0*/  STG.E.U16 [R102.64], R30 ;  /* 0x0000001e66007986 */ /* 0x000fe2000c101504 */
[----:B-1----:R-:W-:-:S03]  /*b300*/  PRMT R50, R50, 0x7632, R50 ;  /* 0x0000763232327816 */ /* 0x002fc60000000032 */
[----:B------:R-:W-:Y:S01]  /*b310*/  STG.E.U16 [R174.64], R36 ;  /* 0x00000024ae007986 */ /* 0x000fe2000c101504 */
[----:B------:R-:W-:Y:S01]  /*b320*/  FFMA.FTZ R20, R3, R20, 0.48089820146560668945 ;  /* 0x3ef6384a03147423 */ /* 0x000fe20000010014 */
[----:B------:R-:W-:Y:S02]  /*b330*/  PRMT R56, R56, 0x7632, R56 ;  /* 0x0000763238387816 */ /* 0x000fe40000000038 */
[----:B------:R-:W-:Y:S01]  /*b340*/  STG.E.U16 [R170.64], R38 ;  /* 0x00000026aa007986 */ /* 0x000fe2000c101504 */
[----:B------:R-:W-:Y:S01]  /*b350*/  FFMA.FTZ R0, R17, R0, 0.48089820146560668945 ;  /* 0x3ef6384a11007423 */ /* 0x000fe20000010000 */
[----:B--2---:R-:W-:Y:S02]  /*b360*/  PRMT R70, R52, 0x7632, R70 ;  /* 0x0000763234467816 */ /* 0x004fe40000000046 */
[----:B------:R-:W-:Y:S01]  /*b370*/  STG.E.U16 [R166.64], R40 ;  /* 0x00000028a6007986 */ /* 0x000fe2000c101504 */
[----:B------:R-:W-:-:S03]  /*b380*/  PRMT R62, R62, 0x7632, R62 ;  /* 0x000076323e3e7816 */ /* 0x000fc6000000003e */
[----:B------:R-:W-:Y:S01]  /*b390*/  STG.E.U16 [R162.64], R42 ;  /* 0x0000002aa2007986 */ /* 0x000fe2000c101504 */
[----:B------:R-:W-:-:S03]  /*b3a0*/  PRMT R60, R60, 0x7632, R60 ;  /* 0x000076323c3c7816 */ /* 0x000fc6000000003c */
[----:B------:R-:W-:Y:S01]  /*b3b0*/  STG.E.U16 [R158.64], R44 ;  /* 0x0000002c9e007986 */ /* 0x000fe2000c101504 */
[----:B------:R-:W-:Y:S01]  /*b3c0*/  ISETP.GE.U32.AND P4, PT, R14, 0x7f800000, PT ;  /* 0x7f8000000e00780c */ /* 0x000fe20003f86070 */
[----:B------:R-:W-:Y:S02]  /*b3d0*/  FFMA.FTZ R20, R3, R20, -0.72134751081466674805 ;  /* 0xbf38aa3b03147423 */ /* 0x000fe40000010014 */
[----:B------:R-:W-:Y:S01]  /*b3e0*/  STG.E.U16 [R154.64], R46 ;  /* 0x0000002e9a007986 */ /* 0x000fe2000c101504 */
[----:B------:R-:W-:Y:S01]  /*b3f0*/  PRMT R68, R68, 0x7632, R68 ;  /* 0x0000763244447816 */ /* 0x000fe20000000044 */
[----:B------:R-:W-:Y:S02]  /*b400*/  FFMA.FTZ R0, R17, R0, -0.72134751081466674805 ;  /* 0xbf38aa3b11007423 */ /* 0x000fe40000010000 */
[----:B------:R-:W-:Y:S01]  /*b410*/  STG.E.U16 [R150.64], R48 ;  /* 0x0000003096007986 */ /* 0x000fe2000c101504 */
[----:B------:R-:W-:-:S03]  /*b420*/  PRMT R2, R70, 0x7632, R2 ;  /* 0x0000763246027816 */ /* 0x000fc60000000002 */
[----:B------:R-:W-:Y:S01]  /*b430*/  STG.E.U16 [R146.64], R50 ;  /* 0x0000003292007986 */ /* 0x000fe2000c101504 */
[----:B------:R-:W-:-:S03]  /*b440*/  FMUL R20, R3, R20 ;  /* 0x0000001403147220 */ /* 0x000fc60000400000 */
[----:B------:R-:W-:Y:S01]  /*b450*/  STG.E.U16 [R144.64], R56 ;  /* 0x0000003890007986 */ /* 0x000fe2000c101504 */
[----:B------:R-:W-:-:S03]  /*b460*/  FMUL R0, R17, R0 ;  /* 0x0000000011007220 */ /* 0x000fc60000400000 */
[----:B------:R-:W-:Y:S04]  /*b470*/  STG.E.U16 [R140.64], R70 ;  /* 0x000000468c007986 */ /* 0x000fe8000c101504 */
[----:B------:R-:W-:Y:S04]  /*b480*/  STG.E.U16 [R138.64], R62 ;  /* 0x0000003e8a007986 */ /* 0x000fe8000c101504 */
[----:B------:R-:W-:Y:S01]  /*b490*/  STG.E.U16 [R128.64], R60 ;  /* 0x0000003c80007986 */ /* 0x000fe2000c101504 */
[----:B------:R-:W-:-:S03]  /*b4a0*/  FMUL R20, R3, R20 ;  /* 0x0000001403147220 */ /* 0x000fc60000400000 */
[----:B------:R-:W-:Y:S01]  /*b4b0*/  STG.E.U16 [R136.64], R68 ;  /* 0x0000004488007986 */ /* 0x000fe2000c101504 */
[----:B------:R-:W-:-:S03]  /*b4c0*/  FMUL R0, R17, R0 ;  /* 0x0000000011007220 */ /* 0x000fc60000400000 */
[----:B------:R0:W-:Y:S04]  /*b4d0*/  STG.E.U16 [R130.64], R2 ;  /* 0x0000000282007986 */ /* 0x0001e8000c101504 */
[----:B------:R1:W-:Y:S04]  /*b4e0*/  STG.E.U16 [R88.64], R13 ;  /* 0x0000000d58007986 */ /* 0x0003e8000c101504 */
[----:B------:R-:W-:Y:S01]  /*b4f0*/  STG.E.U16 [R84.64], R31 ;  /* 0x0000001f54007986 */ /* 0x000fe2000c101504 */
[----:B------:R-:W-:-:S03]  /*b500*/  FFMA.FTZ R20, R3, 1.4426950216293334961, R20 ;  /* 0x3fb8aa3b03147823 */ /* 0x000fc60000010014 */
[----:B------:R-:W-:Y:S01]  /*b510*/  STG.E.U16 [R82.64], R37 ;  /* 0x0000002552007986 */ /* 0x000fe2000c101504 */
[----:B------:R-:W-:-:S03]  /*b520*/  FFMA.FTZ R17, R17, 1.4426950216293334961, R0 ;  /* 0x3fb8aa3b11117823 */ /* 0x000fc60000010000 */
[----:B------:R-:W-:Y:S01]  /*b530*/  STG.E.U16 [R80.64], R39 ;  /* 0x0000002750007986 */ /* 0x000fe2000c101504 */
[----:B------:R-:W-:-:S03]  /*b540*/  @P4 MOV R3, 0x7f800000 ;  /* 0x7f80000000034802 */ /* 0x000fc60000000f00 */
[----:B------:R-:W-:Y:S04]  /*b550*/  STG.E.U16 [R78.64], R41 ;  /* 0x000000294e007986 */ /* 0x000fe8000c101504 */
[----:B------:R-:W-:Y:S04]  /*b560*/  STG.E.U16 [R76.64], R43 ;  /* 0x0000002b4c007986 */ /* 0x000fe8000c101504 */
[----:B------:R-:W-:Y:S01]  /*b570*/  STG.E.U16 [R74.64], R45 ;  /* 0x0000002d4a007986 */ /* 0x000fe2000c101504 */
[----:B------:R-:W-:-:S03]  /*b580*/  FADD R17, R234, R17 ;  /* 0x00000011ea117221 */ /* 0x000fc60000000000 */
[----:B------:R-:W-:Y:S01]  /*b590*/  STG.E.U16 [R72.64], R47 ;  /* 0x0000002f48007986 */ /* 0x000fe2000c101504 */
[----:B------:R-:W-:-:S03]  /*b5a0*/  FSEL R21, R21, -INF , P0 ;  /* 0xff80000015157808 */ /* 0x000fc60000000000 */
[----:B------:R-:W-:Y:S01]  /*b5b0*/  STG.E.U16 [R66.64], R49 ;  /* 0x0000003142007986 */ /* 0x000fe2000c101504 */
[C---:B------:R-:W-:Y:S01]  /*b5c0*/  @P4 FFMA.FTZ R17, R14.reuse, R3, +INF ;  /* 0x7f8000000e114423 */ /* 0x040fe20000010003 */
[----:B------:R-:W-:Y:S02]  /*b5d0*/  FSETP.NEU.AND P0, PT, R14, RZ, PT ;  /* 0x000000ff0e00720b */ /* 0x000fe40003f0d000 */
[----:B------:R-:W-:Y:S01]  /*b5e0*/  STG.E.U16 [R64.64], R51 ;  /* 0x0000003340007986 */ /* 0x000fe2000c101504 */
[----:B---3--:R-:W-:-:S03]  /*b5f0*/  PRMT R12, R13, 0x7632, R12 ;  /* 0x000076320d0c7816 */ /* 0x008fc6000000000c */
[----:B------:R-:W-:Y:S01]  /*b600*/  STG.E.U16 [R58.64], R57 ;  /* 0x000000393a007986 */ /* 0x000fe2000c101504 */
[----:B------:R-:W-:-:S03]  /*b610*/  PRMT R14, R31, 0x7632, R14 ;  /* 0x000076321f0e7816 */ /* 0x000fc6000000000e */
        /* <DEDUP_REMOVED lines=19> */
[----:B------:R-:W-:Y:S02]  /*b750*/  ISETP.GE.U32.AND P3, PT, R15, 0x7f800000, PT ;  /* 0x7f8000000f00780c */ /* 0x000fe40003f66070 */
[----:B0-----:R-:W-:Y:S01]  /*b760*/  PRMT R2, R53, 0x7632, R2 ;  /* 0x0000763235027816 */ /* 0x001fe20000000002 */
[----:B------:R-:W-:Y:S01]  /*b770*/  STG.E.U16 [R194.64], R97 ;  /* 0x00000061c2007986 */ /* 0x000fe2000c101504 */
[----:B-1----:R-:W-:-:S03]  /*b780*/  PRMT R13, R63, 0x7632, R13 ;  /* 0x000076323f0d7816 */ /* 0x002fc6000000000d */
[----:B------:R-:W-:Y:S01]  /*b790*/  STG.E.U16 [R192.64], R96 ;  /* 0x00000060c0007986 */ /* 0x000fe2000c101504 */
[----:B------:R-:W-:-:S03]  /*b7a0*/  PRMT R89, R61, 0x7632, R89 ;  /* 0x000076323d597816 */ /* 0x000fc60000000059 */
[----:B------:R-:W-:Y:S01]  /*b7b0*/  STG.E.U16 [R190.64], R95 ;  /* 0x0000005fbe007986 */ /* 0x000fe2000c101504 */
[----:B------:R-:W-:-:S03]  /*b7c0*/  PRMT R88, R69, 0x7632, R88 ;  /* 0x0000763245587816 */ /* 0x000fc60000000058 */
[----:B------:R-:W-:Y:S01]  /*b7d0*/  STG.E.U16 [R188.64], R94 ;  /* 0x0000005ebc007986 */ /* 0x000fe2000c101504 */
[----:B------:R-:W-:-:S03]  /*b7e0*/  PRMT R101, R71, 0x7632, R101 ;  /* 0x0000763247657816 */ /* 0x000fc60000000065 */
[----:B------:R-:W-:Y:S04]  /*b7f0*/  STG.E.U16 [R186.64], R93 ;  /* 0x0000005dba007986 */ /* 0x000fe8000c101504 */
[----:B------:R-:W-:Y:S04]  /*b800*/  STG.E.U16 [R184.64], R92 ;  /* 0x0000005cb8007986 */ /* 0x000fe8000c101504 */
[----:B------:R0:W-:Y:S04]  /*b810*/  STG.E.U16 [R182.64], R2 ;  /* 0x00000002b6007986 */ /* 0x0001e8000c101504 */
[----:B------:R1:W-:Y:S04]  /*b820*/  STG.E.U16 [R180.64], R13 ;  /* 0x0000000db4007986 */ /* 0x0003e8000c101504 */
[----:B------:R1:W-:Y:S04]  /*b830*/  STG.E.U16 [R178.64], R89 ;  /* 0x00000059b2007986 */ /* 0x0003e8000c101504 */
[----:B------:R1:W-:Y:S04]  /*b840*/  STG.E.U16 [R176.64], R88 ;  /* 0x00000058b0007986 */ /* 0x0003e8000c101504 */
[----:B------:R1:W-:Y:S01]  /*b850*/  STG.E.U16 [R202.64], R101 ;  /* 0x00000065ca007986 */ /* 0x0003e2000c101504 */
[----:B------:R-:W-:-:S02]  /*b860*/  @P3 IMAD.MOV.U32 R0, RZ, RZ, 0x7f800000 ;  /* 0x7f800000ff003424 */ /* 0x000fc400078e00ff */
[----:B------:R-:W-:Y:S01]  /*b870*/  FADD R20, R233, R20 ;  /* 0x00000014e9147221 */ /* 0x000fe20000000000 */
[----:B------:R-:W-:Y:S01]  /*b880*/  FSEL R3, R204, -INF , P2 ;  /* 0xff800000cc037808 */ /* 0x000fe20001000000 */
[----:B------:R-:W-:Y:S01]  /*b890*/  @P3 FFMA.FTZ R20, R15, R0, +INF ;  /* 0x7f8000000f143423 */ /* 0x000fe20000010000 */
[----:B------:R-:W-:Y:S02]  /*b8a0*/  FSEL R0, R223, -INF , P1 ;  /* 0xff800000df007808 */ /* 0x000fe40000800000 */
[----:B------:R-:W-:Y:S02]  /*b8b0*/  FSETP.NEU.AND P3, PT, R19, RZ, PT ;  /* 0x000000ff1300720b */ /* 0x000fe40003f6d000 */
[----:B------:R-:W-:Y:S02]  /*b8c0*/  FSETP.NEU.AND P4, PT, R18, RZ, PT ;  /* 0x000000ff1200720b */ /* 0x000fe40003f8d000 */
[----:B------:R-:W-:Y:S02]  /*b8d0*/  FSETP.NEU.AND P2, PT, R16, RZ, PT ;  /* 0x000000ff1000720b */ /* 0x000fe40003f4d000 */
[----:B------:R-:W-:Y:S01]  /*b8e0*/  FSETP.NEU.AND P1, PT, R15, RZ, PT ;  /* 0x000000ff0f00720b */ /* 0x000fe20003f2d000 */
[----:B------:R-:W-:Y:S01]  /*b8f0*/  FFMA R4, R3, 0.69314718246459960938, R4 ;  /* 0x3f31721803047823 */ /* 0x000fe20000000004 */
[----:B------:R-:W-:Y:S01]  /*b900*/  FSEL R230, R230, -INF , P3 ;  /* 0xff800000e6e67808 */ /* 0x000fe20001800000 */
[----:B------:R-:W-:Y:S01]  /*b910*/  FFMA R5, R0, 0.69314718246459960938, R5 ;  /* 0x3f31721800057823 */ /* 0x000fe20000000005 */
[----:B------:R-:W-:-:S02]  /*b920*/  FSEL R231, R231, -INF , P4 ;  /* 0xff800000e7e77808 */ /* 0x000fc40002000000 */
[----:B------:R-:W-:Y:S02]  /*b930*/  FSEL R232, R232, -INF , P2 ;  /* 0xff800000e8e87808 */ /* 0x000fe40001000000 */
[----:B------:R-:W-:Y:S02]  /*b940*/  FSEL R3, R20, -INF , P1 ;  /* 0xff80000014037808 */ /* 0x000fe40000800000 */
[----:B------:R-:W-:Y:S01]  /*b950*/  FSEL R0, R17, -INF , P0 ;  /* 0xff80000011007808 */ /* 0x000fe20000000000 */
[----:B------:R-:W-:Y:S01]  /*b960*/  FFMA R6, R21, 0.69314718246459960938, R6 ;  /* 0x3f31721815067823 */ /* 0x000fe20000000006 */
[----:B0-----:R-:W-:Y:S01]  /*b970*/  LOP3.LUT R2, R236, 0x70, RZ, 0xc0, !PT ;  /* 0x00000070ec027812 */ /* 0x001fe200078ec0ff */
[----:B------:R-:W-:Y:S01]  /*b980*/  FFMA R7, R230, 0.69314718246459960938, R7 ;  /* 0x3f317218e6077823 */ /* 0x000fe20000000007 */
[----:B------:R-:W-:Y:S01]  /*b990*/  BAR.SYNC.DEFER_BLOCKING 0x0 ;  /* 0x0000000000007b1d */ /* 0x000fe20000010000 */
[----:B------:R-:W-:Y:S02]  /*b9a0*/  FFMA R8, R231, 0.69314718246459960938, R8 ;  /* 0x3f317218e7087823 */ /* 0x000fe40000000008 */
[----:B------:R-:W-:-:S02]  /*b9b0*/  FFMA R9, R232, 0.69314718246459960938, R9 ;  /* 0x3f317218e8097823 */ /* 0x000fc40000000009 */
[----:B------:R-:W-:Y:S02]  /*b9c0*/  FFMA R10, R3, 0.69314718246459960938, R10 ;  /* 0x3f317218030a7823 */ /* 0x000fe4000000000a */
[----:B------:R-:W-:Y:S01]  /*b9d0*/  FFMA R11, R0, 0.69314718246459960938, R11 ;  /* 0x3f317218000b7823 */ /* 0x000fe2000000000b */
[----:B------:R1:W-:Y:S04]  /*b9e0*/  STS.128 [R2], R4 ;  /* 0x0000000402007388 */ /* 0x0003e80000000c00 */
[----:B------:R1:W-:Y:S04]  /*b9f0*/  STS.128 [R2+0x80], R8 ;  /* 0x0000800802007388 */ /* 0x0003e80000000c00 */
[----:B------:R-:W-:Y:S06]  /*ba00*/  BAR.SYNC.DEFER_BLOCKING 0x0 ;  /* 0x0000000000007b1d */ /* 0x000fec0000010000 */
[----:B------:R-:W-:Y:S05]  /*ba10*/  @P5 EXIT ;  /* 0x000000000000594d */ /* 0x000fea0003800000 */
[----:B-1----:R-:W0:Y:S01]  /*ba20*/  LDS R205, [R205] ;  /* 0x00000000cdcd7984 */ /* 0x002e220000000800 */
[----:B------:R-:W-:Y:S01]  /*ba30*/  IMAD R0, R237, c[0x0][0x1cc], RZ ;  /* 0x00007300ed007a24 */ /* 0x000fe200078e02ff */
[C---:B------:R-:W-:Y:S01]  /*ba40*/  SHF.L.U32 R3, R235.reuse, 0x2, RZ ;  /* 0x00000002eb037819 */ /* 0x040fe200000006ff */
[----:B------:R-:W-:-:S04]  /*ba50*/  IMAD.HI R5, R235, 0x4, RZ ;  /* 0x00000004eb057827 */ /* 0x000fc800078e02ff */
[C---:B------:R-:W-:Y:S02]  /*ba60*/  IMAD.SHL.U32 R2, R0.reuse, 0x4, RZ ;  /* 0x0000000400027824 */ /* 0x040fe400078e00ff */
[----:B------:R-:W-:-:S03]  /*ba70*/  IMAD.HI R0, R0, 0x4, RZ ;  /* 0x0000000400007827 */ /* 0x000fc600078e02ff */
[----:B------:R-:W-:-:S04]  /*ba80*/  IADD3 R2, P0, P1, R3, c[0x0][0x180], R2 ;  /* 0x0000600003027a10 */ /* 0x000fc8000791e002 */
[----:B------:R-:W-:-:S05]  /*ba90*/  IADD3.X R3, R5, c[0x0][0x184], R0, P0, P1 ;  /* 0x0000610005037a10 */ /* 0x000fca00007e2400 */
[----:B0-----:R-:W-:Y:S01]  /*baa0*/  STG.E [R2.64], R205 ;  /* 0x000000cd02007986 */ /* 0x001fe2000c101904 */
[----:B------:R-:W-:Y:S05]  /*bab0*/  EXIT ;  /* 0x000000000000794d */ /* 0x000fea0003800000 */
.L_x_2:
[----:B------:R-:W-:-:S00]  /*bac0*/  BRA `(.L_x_2) ;  /* 0xfffffff000007947 */ /* 0x000fc0000383ffff */
[----:B------:R-:W-:-:S00]  /*bad0*/  NOP ;  /* 0x0000000000007918 */ /* 0x000fc00000000000 */
        /* <DEDUP_REMOVED lines=10> */
.L_x_3:


//--------------------- .nv.global.init           --------------------------
	.section	.nv.global.init,"aw",@progbits
.nv.global.init:
	.type		_$_str,@object
	.size		_$_str,(.L_0 - _$_str)
_$_str:
        /*0000*/ 	.byte	0x5f, 0x5f, 0x43, 0x55, 0x44, 0x41, 0x5f, 0x46, 0x54, 0x5a, 0x00
.L_0:


//--------------------- .nv.shared.attn_fwd       --------------------------
	.section	.nv.shared.attn_fwd,"aw",@nobits
	.sectionflags	@""
	.align	16
